// auto-generated by cutlass_sweep.gemm — config: {"arch": "sm_90", "cluster_m": 1, "cluster_n": 1, "dtype": "tf32", "dtype_b": "tf32", "layout": "nt", "stages": 3, "tile_k": 128, "tile_m": 256, "tile_n": 128}
#include "cutlass/cutlass.h"
#include "cutlass/gemm/collective/collective_builder.hpp"
#include "cutlass/gemm/device/gemm_universal_adapter.h"
#include "cutlass/gemm/kernel/gemm_universal.hpp"
#include "cutlass/epilogue/collective/collective_builder.hpp"

using ElemA = cutlass::tfloat32_t;
using ElemB = cutlass::tfloat32_t;
using ElemCD = cutlass::tfloat32_t;
using Acc  = float;
using TileShape    = cute::Shape<cute::_256, cute::_128, cute::_128>;
using ClusterShape = cute::Shape<cute::_1, cute::_1, cute::_1>;

using CollectiveEpilogue = typename cutlass::epilogue::collective::CollectiveBuilder<
    cutlass::arch::Sm90, cutlass::arch::OpClassTensorOp,
    TileShape, ClusterShape,
    cutlass::epilogue::collective::EpilogueTileAuto,
    Acc, Acc,
    ElemCD, cutlass::layout::RowMajor, 128 / cutlass::sizeof_bits<ElemCD>::value,
    ElemCD, cutlass::layout::RowMajor, 128 / cutlass::sizeof_bits<ElemCD>::value,
    cutlass::epilogue::collective::EpilogueScheduleAuto
  >::CollectiveOp;

using CollectiveMainloop = typename cutlass::gemm::collective::CollectiveBuilder<
    cutlass::arch::Sm90, cutlass::arch::OpClassTensorOp,
    ElemA, cutlass::layout::RowMajor, 128 / cutlass::sizeof_bits<ElemA>::value,
    ElemB, cutlass::layout::ColumnMajor, 128 / cutlass::sizeof_bits<ElemB>::value,
    Acc,
    TileShape, ClusterShape,
    cutlass::gemm::collective::StageCount<3>,
    cutlass::gemm::collective::KernelScheduleAuto
  >::CollectiveOp;

using GemmKernel = cutlass::gemm::kernel::GemmUniversal<
    cute::Shape<int,int,int,int>,
    CollectiveMainloop,
    CollectiveEpilogue
>;
using Gemm = cutlass::gemm::device::GemmUniversalAdapter<GemmKernel>;

// Force the device kernel symbol into the cubin without needing a host main.
auto* _anchor = &cutlass::device_kernel<GemmKernel>;


// ===== COMPILED SASS (sm_90a) =====

	.target	sm_90a

	.elftype	@"ET_EXEC"


//--------------------- .note.nv.tkinfo           --------------------------
	.section	.note.nv.tkinfo,"",@"SHT_NOTE"
	.sectionflags	@"SHF_NOTE_NV_TKINFO"
	.tkinfo
        /*0018*/ 	.word	0x00000002
        /*0030*/ 	.string	""
        /*0030*/ 	.string	"ptxas"
        /*0030*/ 	.string	"Cuda compilation tools, release 13.0, V13.0.88"
        /*0030*/ 	.string	"Build cuda_13.0.r13.0/compiler.36424714_0"
        /*0030*/ 	.string	"-arch sm_90a -m 64 "



//--------------------- .note.nv.cuinfo           --------------------------
	.section	.note.nv.cuinfo,"",@"SHT_NOTE"
	.sectionflags	@"SHF_NOTE_NV_CUINFO"
        /*0018*/ 	.short	0x0002
        /*001a*/ 	.short	0x005a
        /*001c*/ 	.short	0x0082
	.zero		2


//--------------------- .nv.info                  --------------------------
	.section	.nv.info,"",@"SHT_CUDA_INFO"
	.align	4


	//----- nvinfo : EIATTR_REGCOUNT
	.align		4
        /*0000*/ 	.byte	0x04, 0x2f
        /*0002*/ 	.short	(.L_15 - .L_14)
	.align		4
.L_14:
        /*0004*/ 	.word	index@(_ZN7cutlass13device_kernelINS_4gemm6kernel13GemmUniversalIN4cute5tupleIJiiiiEEENS1_10collective13CollectiveMmaINS1_34MainloopSm90TmaGmmaWarpSpecializedILi3ENS5_IJNS4_1CILi1EEESB_SB_EEENS1_35KernelTmaWarpSpecializedCooperativeEEENS5_IJNSA_ILi256EEENSA_ILi128EEESG_EEENS_10tfloat32_tENS5_IJlSB_lEEESI_SJ_NS4_8TiledMMAINS4_8MMA_AtomIJNS4_4SM904GMMA30MMA_64x128x8_F32TF32TF32_SS_TNILNSN_7ScaleInE1ELSP_1EEEEEENS4_6LayoutINS5_IJNSA_ILi2EEESB_SB_EEENS5_IJSB_NSA_ILi0EEESV_EEEEENS5_IJNS4_10UnderscoreESY_SY_EEEEENS4_13SM90_TMA_LOADENS4_14ComposedLayoutINS4_7SwizzleILi3ELi4ELi3EEENS4_18smem_ptr_flag_bitsILi32EEENSS_INS5_IJNSA_ILi8EEENSA_ILi32EEEEEENS5_IJS18_SB_EEEEEEEvNS4_8identityES11_S1C_vS1D_EENS_8epilogue10collective6detail29Sm90TmaWarpSpecializedAdapterINS1G_15DefaultEpilogueISI_SJ_SJ_NS1F_6thread17LinearCombinationISI_Li1EffLNS1K_9ScaleType4KindE0ELNS_15FloatRoundStyleE2ESI_EENS1_15EpilogueDefaultEEEEEvvEEEEvNT_6ParamsE)
        /*0008*/ 	.word	0x000000a8


	//----- nvinfo : EIATTR_FRAME_SIZE
	.align		4
.L_15:
        /*000c*/ 	.byte	0x04, 0x11
        /*000e*/ 	.short	(.L_17 - .L_16)
	.align		4
.L_16:
        /*0010*/ 	.word	index@(_ZN7cutlass13device_kernelINS_4gemm6kernel13GemmUniversalIN4cute5tupleIJiiiiEEENS1_10collective13CollectiveMmaINS1_34MainloopSm90TmaGmmaWarpSpecializedILi3ENS5_IJNS4_1CILi1EEESB_SB_EEENS1_35KernelTmaWarpSpecializedCooperativeEEENS5_IJNSA_ILi256EEENSA_ILi128EEESG_EEENS_10tfloat32_tENS5_IJlSB_lEEESI_SJ_NS4_8TiledMMAINS4_8MMA_AtomIJNS4_4SM904GMMA30MMA_64x128x8_F32TF32TF32_SS_TNILNSN_7ScaleInE1ELSP_1EEEEEENS4_6LayoutINS5_IJNSA_ILi2EEESB_SB_EEENS5_IJSB_NSA_ILi0EEESV_EEEEENS5_IJNS4_10UnderscoreESY_SY_EEEEENS4_13SM90_TMA_LOADENS4_14ComposedLayoutINS4_7SwizzleILi3ELi4ELi3EEENS4_18smem_ptr_flag_bitsILi32EEENSS_INS5_IJNSA_ILi8EEENSA_ILi32EEEEEENS5_IJS18_SB_EEEEEEEvNS4_8identityES11_S1C_vS1D_EENS_8epilogue10collective6detail29Sm90TmaWarpSpecializedAdapterINS1G_15DefaultEpilogueISI_SJ_SJ_NS1F_6thread17LinearCombinationISI_Li1EffLNS1K_9ScaleType4KindE0ELNS_15FloatRoundStyleE2ESI_EENS1_15EpilogueDefaultEEEEEvvEEEEvNT_6ParamsE)
        /*0014*/ 	.word	0x00000000


	//----- nvinfo : EIATTR_MIN_STACK_SIZE
	.align		4
.L_17:
        /*0018*/ 	.byte	0x04, 0x12
        /*001a*/ 	.short	(.L_19 - .L_18)
	.align		4
.L_18:
        /*001c*/ 	.word	index@(_ZN7cutlass13device_kernelINS_4gemm6kernel13GemmUniversalIN4cute5tupleIJiiiiEEENS1_10collective13CollectiveMmaINS1_34MainloopSm90TmaGmmaWarpSpecializedILi3ENS5_IJNS4_1CILi1EEESB_SB_EEENS1_35KernelTmaWarpSpecializedCooperativeEEENS5_IJNSA_ILi256EEENSA_ILi128EEESG_EEENS_10tfloat32_tENS5_IJlSB_lEEESI_SJ_NS4_8TiledMMAINS4_8MMA_AtomIJNS4_4SM904GMMA30MMA_64x128x8_F32TF32TF32_SS_TNILNSN_7ScaleInE1ELSP_1EEEEEENS4_6LayoutINS5_IJNSA_ILi2EEESB_SB_EEENS5_IJSB_NSA_ILi0EEESV_EEEEENS5_IJNS4_10UnderscoreESY_SY_EEEEENS4_13SM90_TMA_LOADENS4_14ComposedLayoutINS4_7SwizzleILi3ELi4ELi3EEENS4_18smem_ptr_flag_bitsILi32EEENSS_INS5_IJNSA_ILi8EEENSA_ILi32EEEEEENS5_IJS18_SB_EEEEEEEvNS4_8identityES11_S1C_vS1D_EENS_8epilogue10collective6detail29Sm90TmaWarpSpecializedAdapterINS1G_15DefaultEpilogueISI_SJ_SJ_NS1F_6thread17LinearCombinationISI_Li1EffLNS1K_9ScaleType4KindE0ELNS_15FloatRoundStyleE2ESI_EENS1_15EpilogueDefaultEEEEEvvEEEEvNT_6ParamsE)
        /*0020*/ 	.word	0x00000000
.L_19:


//--------------------- .nv.compat                --------------------------
	.section	.nv.compat,"",@"SHT_CUDA_COMPAT_INFO"
	.align	4
        /*0000*/ 	.byte	0x02, 0x09, 0x01, 0x00, 0x02, 0x02, 0x04, 0x00, 0x02, 0x05, 0x05, 0x00, 0x03, 0x07, 0x01, 0x01
        /*0010*/ 	.byte	0x02, 0x03, 0x01, 0x00, 0x02, 0x06, 0x01, 0x00, 0x04, 0x0b, 0x08, 0x00, 0x00, 0x00, 0x00, 0x00
        /*0020*/ 	.byte	0x00, 0x00, 0x00, 0x00


//--------------------- .nv.info._ZN7cutlass13device_kernelINS_4gemm6kernel13GemmUniversalIN4cute5tupleIJiiiiEEENS1_10collective13CollectiveMmaINS1_34MainloopSm90TmaGmmaWarpSpecializedILi3ENS5_IJNS4_1CILi1EEESB_SB_EEENS1_35KernelTmaWarpSpecializedCooperativeEEENS5_IJNSA_ILi256EEENSA_ILi128EEESG_EEENS_10tfloat32_tENS5_IJlSB_lEEESI_SJ_NS4_8TiledMMAINS4_8MMA_AtomIJNS4_4SM904GMMA30MMA_64x128x8_F32TF32TF32_SS_TNILNSN_7ScaleInE1ELSP_1EEEEEENS4_6LayoutINS5_IJNSA_ILi2EEESB_SB_EEENS5_IJSB_NSA_ILi0EEESV_EEEEENS5_IJNS4_10UnderscoreESY_SY_EEEEENS4_13SM90_TMA_LOADENS4_14ComposedLayoutINS4_7SwizzleILi3ELi4ELi3EEENS4_18smem_ptr_flag_bitsILi32EEENSS_INS5_IJNSA_ILi8EEENSA_ILi32EEEEEENS5_IJS18_SB_EEEEEEEvNS4_8identityES11_S1C_vS1D_EENS_8epilogue10collective6detail29Sm90TmaWarpSpecializedAdapterINS1G_15DefaultEpilogueISI_SJ_SJ_NS1F_6thread17LinearCombinationISI_Li1EffLNS1K_9ScaleType4KindE0ELNS_15FloatRoundStyleE2ESI_EENS1_15EpilogueDefaultEEEEEvvEEEEvNT_6ParamsE --------------------------
	.section	.nv.info._ZN7cutlass13device_kernelINS_4gemm6kernel13GemmUniversalIN4cute5tupleIJiiiiEEENS1_10collective13CollectiveMmaINS1_34MainloopSm90TmaGmmaWarpSpecializedILi3ENS5_IJNS4_1CILi1EEESB_SB_EEENS1_35KernelTmaWarpSpecializedCooperativeEEENS5_IJNSA_ILi256EEENSA_ILi128EEESG_EEENS_10tfloat32_tENS5_IJlSB_lEEESI_SJ_NS4_8TiledMMAINS4_8MMA_AtomIJNS4_4SM904GMMA30MMA_64x128x8_F32TF32TF32_SS_TNILNSN_7ScaleInE1ELSP_1EEEEEENS4_6LayoutINS5_IJNSA_ILi2EEESB_SB_EEENS5_IJSB_NSA_ILi0EEESV_EEEEENS5_IJNS4_10UnderscoreESY_SY_EEEEENS4_13SM90_TMA_LOADENS4_14ComposedLayoutINS4_7SwizzleILi3ELi4ELi3EEENS4_18smem_ptr_flag_bitsILi32EEENSS_INS5_IJNSA_ILi8EEENSA_ILi32EEEEEENS5_IJS18_SB_EEEEEEEvNS4_8identityES11_S1C_vS1D_EENS_8epilogue10collective6detail29Sm90TmaWarpSpecializedAdapterINS1G_15DefaultEpilogueISI_SJ_SJ_NS1F_6thread17LinearCombinationISI_Li1EffLNS1K_9ScaleType4KindE0ELNS_15FloatRoundStyleE2ESI_EENS1_15EpilogueDefaultEEEEEvvEEEEvNT_6ParamsE,"",@"SHT_CUDA_INFO"
	.sectionflags	@""
	.align	4


	//----- nvinfo : EIATTR_CUDA_API_VERSION
	.align		4
        /*0000*/ 	.byte	0x04, 0x37
        /*0002*/ 	.short	(.L_21 - .L_20)
.L_20:
        /*0004*/ 	.word	0x00000082


	//----- nvinfo : EIATTR_KPARAM_INFO
	.align		4
.L_21:
        /*0008*/ 	.byte	0x04, 0x17
        /*000a*/ 	.short	(.L_23 - .L_22)
.L_22:
        /*000c*/ 	.word	0x00000000
        /*0010*/ 	.short	0x0000
        /*0012*/ 	.short	0x0070
        /*0014*/ 	.byte	0x00, 0xf0, 0x01, 0x10


	//----- nvinfo : EIATTR_SPARSE_MMA_MASK
	.align		4
.L_23:
        /*0018*/ 	.byte	0x03, 0x50
        /*001a*/ 	.short	0x0000


	//----- nvinfo : EIATTR_MAXREG_COUNT
	.align		4
        /*001c*/ 	.byte	0x03, 0x1b
        /*001e*/ 	.short	0x00a8


	//----- nvinfo : EIATTR_NUM_BARRIERS
	.align		4
        /*0020*/ 	.byte	0x02, 0x4c
        /*0022*/ 	.byte	0x01
	.zero		1


	//----- nvinfo : EIATTR_EXTERNS
	.align		4
        /*0024*/ 	.byte	0x04, 0x0f
        /*0026*/ 	.short	(.L_25 - .L_24)


	//   ....[0]....
	.align		4
.L_24:
        /*0028*/ 	.word	index@(__assertfail)


	//----- nvinfo : EIATTR_MERCURY_ISA_VERSION
	.align		4
.L_25:
        /*002c*/ 	.byte	0x03, 0x5f
        /*002e*/ 	.short	0x0101


	//----- nvinfo : EIATTR_INT_WARP_WIDE_INSTR_OFFSETS
	.align		4
        /*0030*/ 	.byte	0x04, 0x31
        /*0032*/ 	.short	(.L_27 - .L_26)


	//   ....[0]....
.L_26:
        /*0034*/ 	.word	0x00000390


	//   ....[1]....
        /*0038*/ 	.word	0x000003c0


	//   ....[2]....
        /*003c*/ 	.word	0x000004a0


	//----- nvinfo : EIATTR_COOP_GROUP_MASK_REGIDS
	.align		4
.L_27:
        /*0040*/ 	.byte	0x04, 0x29
        /*0042*/ 	.short	(.L_29 - .L_28)


	//   ....[0]....
.L_28:
        /*0044*/ 	.word	0xffffffff


	//   ....[1]....
        /*0048*/ 	.word	0xffffffff


	//   ....[2]....
        /*004c*/ 	.word	0xffffffff


	//   ....[3]....
        /*0050*/ 	.word	0xffffffff


	//   ....[4]....
        /*0054*/ 	.word	0xffffffff


	//----- nvinfo : EIATTR_COOP_GROUP_INSTR_OFFSETS
	.align		4
.L_29:
        /*0058*/ 	.byte	0x04, 0x28
        /*005a*/ 	.short	(.L_31 - .L_30)


	//   ....[0]....
.L_30:
        /*005c*/ 	.word	0x00000060


	//   ....[1]....
        /*0060*/ 	.word	0x00000070


	//   ....[2]....
        /*0064*/ 	.word	0x00000130


	//   ....[3]....
        /*0068*/ 	.word	0x000002a0


	//   ....[4]....
        /*006c*/ 	.word	0x00000f50


	//----- nvinfo : EIATTR_REG_RECONFIG
	.align		4
.L_31:
        /*0070*/ 	.byte	0x01, 0x54
	.zero		2


	//----- nvinfo : EIATTR_SYSCALL_OFFSETS
	.align		4
        /*0074*/ 	.byte	0x04, 0x46
        /*0076*/ 	.short	(.L_33 - .L_32)


	//   ....[0]....
.L_32:
        /*0078*/ 	.word	0x00001110


	//----- nvinfo : EIATTR_MBARRIER_INSTR_OFFSETS
	.align		4
.L_33:
        /*007c*/ 	.byte	0x04, 0x39
        /*007e*/ 	.short	(.L_35 - .L_34)


	//   ....[0]....
.L_34:
        /*0080*/ 	.word	0x00000230
        /*0084*/ 	.word	0x000000ff
        /*0088*/ 	.word	0x00000000
        /*008c*/ 	.short	0x0100
        /*008e*/ 	.byte	0x08
	.zero		1


	//   ....[1]....
        /*0090*/ 	.word	0x00000240
        /*0094*/ 	.word	0x000000ff
        /*0098*/ 	.word	0x00000018
        /*009c*/ 	.short	0x0100
        /*009e*/ 	.byte	0x08
	.zero		1


	//   ....[2]....
        /*00a0*/ 	.word	0x00000250
        /*00a4*/ 	.word	0x000000ff
        /*00a8*/ 	.word	0x00000008
        /*00ac*/ 	.short	0x0100
        /*00ae*/ 	.byte	0x08
	.zero		1


	//   ....[3]....
        /*00b0*/ 	.word	0x00000260
        /*00b4*/ 	.word	0x000000ff
        /*00b8*/ 	.word	0x00000020
        /*00bc*/ 	.short	0x0100
        /*00be*/ 	.byte	0x08
	.zero		1


	//   ....[4]....
        /*00c0*/ 	.word	0x00000270
        /*00c4*/ 	.word	0x000000ff
        /*00c8*/ 	.word	0x00000010
        /*00cc*/ 	.short	0x0100
        /*00ce*/ 	.byte	0x08
	.zero		1


	//   ....[5]....
        /*00d0*/ 	.word	0x00000280
        /*00d4*/ 	.word	0x000000ff
        /*00d8*/ 	.word	0x00000028
        /*00dc*/ 	.short	0x0100
        /*00de*/ 	.byte	0x08
	.zero		1


	//   ....[6]....
        /*00e0*/ 	.word	0x00000510
        /*00e4*/ 	.word	0x000000ff
        /*00e8*/ 	.word	0x00000040
        /*00ec*/ 	.short	0x0100
        /*00ee*/ 	.byte	0x06
	.zero		1


	//   ....[7]....
        /*00f0*/ 	.word	0x00000570
        /*00f4*/ 	.word	0x000000ff
        /*00f8*/ 	.word	0x00000048
        /*00fc*/ 	.short	0x0100
        /*00fe*/ 	.byte	0x06
	.zero		1


	//   ....[8]....
        /*0100*/ 	.word	0x00001190
        /*0104*/ 	.word	0x00000003
        /*0108*/ 	.word	0x00000000
        /*010c*/ 	.short	0x010a
        /*010e*/ 	.byte	0x3f
	.zero		1


	//   ....[9]....
        /*0110*/ 	.word	0x000011d0
        /*0114*/ 	.word	0x00000003
        /*0118*/ 	.word	0x00000000
        /*011c*/ 	.short	0x010a
        /*011e*/ 	.byte	0x3f
	.zero		1


	//   ....[10]....
        /*0120*/ 	.word	0x00001fc0
        /*0124*/ 	.word	0x000000ff
        /*0128*/ 	.word	0x00000000
        /*012c*/ 	.short	0x010a
        /*012e*/ 	.byte	0x09
	.zero		1


	//   ....[11]....
        /*0130*/ 	.word	0x00002000
        /*0134*/ 	.word	0x000000ff
        /*0138*/ 	.word	0x00000000
        /*013c*/ 	.short	0x010a
        /*013e*/ 	.byte	0x09
	.zero		1


	//   ....[12]....
        /*0140*/ 	.word	0x00002ca0
        /*0144*/ 	.word	0x000000ff
        /*0148*/ 	.word	0x00000000
        /*014c*/ 	.short	0x0101
        /*014e*/ 	.byte	0x08
	.zero		1


	//   ....[13]....
        /*0150*/ 	.word	0x00002ea0
        /*0154*/ 	.word	0x000000ff
        /*0158*/ 	.word	0x00000000
        /*015c*/ 	.short	0x0101
        /*015e*/ 	.byte	0x06
	.zero		1


	//   ....[14]....
        /*0160*/ 	.word	0x0000c330
        /*0164*/ 	.word	0x0000000e
        /*0168*/ 	.word	0x00000018
        /*016c*/ 	.short	0x010a
        /*016e*/ 	.byte	0x3f
	.zero		1


	//   ....[15]....
        /*0170*/ 	.word	0x0000c8e0
        /*0174*/ 	.word	0x00000006
        /*0178*/ 	.word	0x00000048
        /*017c*/ 	.short	0x0101
        /*017e*/ 	.byte	0x3f
	.zero		1


	//   ....[16]....
        /*0180*/ 	.word	0x0000d010
        /*0184*/ 	.word	0x00000007
        /*0188*/ 	.word	0x00000000
        /*018c*/ 	.short	0x010a
        /*018e*/ 	.byte	0x3f
	.zero		1


	//   ....[17]....
        /*0190*/ 	.word	0x0000d090
        /*0194*/ 	.word	0x00000009
        /*0198*/ 	.word	0x00000000
        /*019c*/ 	.short	0x010a
        /*019e*/ 	.byte	0x3f
	.zero		1


	//   ....[18]....
        /*01a0*/ 	.word	0x0000d120
        /*01a4*/ 	.word	0x00000003
        /*01a8*/ 	.word	0x00000000
        /*01ac*/ 	.short	0x010a
        /*01ae*/ 	.byte	0x3f
	.zero		1


	//   ....[19]....
        /*01b0*/ 	.word	0x0000d180
        /*01b4*/ 	.word	0x00000003
        /*01b8*/ 	.word	0x00000000
        /*01bc*/ 	.short	0x010a
        /*01be*/ 	.byte	0x3f
	.zero		1


	//   ....[20]....
        /*01c0*/ 	.word	0x0000d1e0
        /*01c4*/ 	.word	0x00000004
        /*01c8*/ 	.word	0x00000000
        /*01cc*/ 	.short	0x010a
        /*01ce*/ 	.byte	0x3f
	.zero		1


	//   ....[21]....
        /*01d0*/ 	.word	0x0000d2b0
        /*01d4*/ 	.word	0x0000000e
        /*01d8*/ 	.word	0x00000018
        /*01dc*/ 	.short	0x010a
        /*01de*/ 	.byte	0x3f
	.zero		1


	//   ....[22]....
        /*01e0*/ 	.word	0x0000d380
        /*01e4*/ 	.word	0x00000007
        /*01e8*/ 	.word	0x00000000
        /*01ec*/ 	.short	0x010a
        /*01ee*/ 	.byte	0x3f
	.zero		1


	//   ....[23]....
        /*01f0*/ 	.word	0x0000d3d0
        /*01f4*/ 	.word	0x00000009
        /*01f8*/ 	.word	0x00000000
        /*01fc*/ 	.short	0x010a
        /*01fe*/ 	.byte	0x3f
	.zero		1


	//----- nvinfo : EIATTR_NUM_MBARRIERS
	.align		4
.L_35:
        /*0200*/ 	.byte	0x03, 0x38
        /*0202*/ 	.short	0x0008


	//----- nvinfo : EIATTR_EXIT_INSTR_OFFSETS
	.align		4
        /*0204*/ 	.byte	0x04, 0x1c
        /*0206*/ 	.short	(.L_37 - .L_36)


	//   ....[0]....
.L_36:
        /*0208*/ 	.word	0x000005c0


	//   ....[1]....
        /*020c*/ 	.word	0x00000e80


	//   ....[2]....
        /*0210*/ 	.word	0x0000b9a0


	//   ....[3]....
        /*0214*/ 	.word	0x0000bfd0


	//   ....[4]....
        /*0218*/ 	.word	0x0000d170


	//----- nvinfo : EIATTR_MAX_THREADS
	.align		4
.L_37:
        /*021c*/ 	.byte	0x04, 0x05
        /*021e*/ 	.short	(.L_39 - .L_38)
.L_38:
        /*0220*/ 	.word	0x00000180
        /*0224*/ 	.word	0x00000001
        /*0228*/ 	.word	0x00000001


	//----- nvinfo : EIATTR_CRS_STACK_SIZE
	.align		4
.L_39:
        /*022c*/ 	.byte	0x04, 0x1e
        /*022e*/ 	.short	(.L_41 - .L_40)
.L_40:
        /*0230*/ 	.word	0x00000000


	//----- nvinfo : EIATTR_CBANK_PARAM_SIZE
	.align		4
.L_41:
        /*0234*/ 	.byte	0x03, 0x19
        /*0236*/ 	.short	0x0470


	//----- nvinfo : EIATTR_PARAM_CBANK
	.align		4
        /*0238*/ 	.byte	0x04, 0x0a
        /*023a*/ 	.short	(.L_43 - .L_42)
	.align		4
.L_42:
        /*023c*/ 	.word	index@(.nv.constant0._ZN7cutlass13device_kernelINS_4gemm6kernel13GemmUniversalIN4cute5tupleIJiiiiEEENS1_10collective13CollectiveMmaINS1_34MainloopSm90TmaGmmaWarpSpecializedILi3ENS5_IJNS4_1CILi1EEESB_SB_EEENS1_35KernelTmaWarpSpecializedCooperativeEEENS5_IJNSA_ILi256EEENSA_ILi128EEESG_EEENS_10tfloat32_tENS5_IJlSB_lEEESI_SJ_NS4_8TiledMMAINS4_8MMA_AtomIJNS4_4SM904GMMA30MMA_64x128x8_F32TF32TF32_SS_TNILNSN_7ScaleInE1ELSP_1EEEEEENS4_6LayoutINS5_IJNSA_ILi2EEESB_SB_EEENS5_IJSB_NSA_ILi0EEESV_EEEEENS5_IJNS4_10UnderscoreESY_SY_EEEEENS4_13SM90_TMA_LOADENS4_14ComposedLayoutINS4_7SwizzleILi3ELi4ELi3EEENS4_18smem_ptr_flag_bitsILi32EEENSS_INS5_IJNSA_ILi8EEENSA_ILi32EEEEEENS5_IJS18_SB_EEEEEEEvNS4_8identityES11_S1C_vS1D_EENS_8epilogue10collective6detail29Sm90TmaWarpSpecializedAdapterINS1G_15DefaultEpilogueISI_SJ_SJ_NS1F_6thread17LinearCombinationISI_Li1EffLNS1K_9ScaleType4KindE0ELNS_15FloatRoundStyleE2ESI_EENS1_15EpilogueDefaultEEEEEvvEEEEvNT_6ParamsE)
        /*0240*/ 	.short	0x0210
        /*0242*/ 	.short	0x0470


	//----- nvinfo : EIATTR_SW_WAR
	.align		4
.L_43:
        /*0244*/ 	.byte	0x04, 0x36
        /*0246*/ 	.short	(.L_45 - .L_44)
.L_44:
        /*0248*/ 	.word	0x00000008
.L_45:


//--------------------- .nv.callgraph             --------------------------
	.section	.nv.callgraph,"",@"SHT_CUDA_CALLGRAPH"
	.align	4
	.sectionentsize	8
	.align		4
        /*0000*/ 	.word	0x00000000
	.align		4
        /*0004*/ 	.word	0xffffffff
	.align		4
        /*0008*/ 	.word	index@(_ZN7cutlass13device_kernelINS_4gemm6kernel13GemmUniversalIN4cute5tupleIJiiiiEEENS1_10collective13CollectiveMmaINS1_34MainloopSm90TmaGmmaWarpSpecializedILi3ENS5_IJNS4_1CILi1EEESB_SB_EEENS1_35KernelTmaWarpSpecializedCooperativeEEENS5_IJNSA_ILi256EEENSA_ILi128EEESG_EEENS_10tfloat32_tENS5_IJlSB_lEEESI_SJ_NS4_8TiledMMAINS4_8MMA_AtomIJNS4_4SM904GMMA30MMA_64x128x8_F32TF32TF32_SS_TNILNSN_7ScaleInE1ELSP_1EEEEEENS4_6LayoutINS5_IJNSA_ILi2EEESB_SB_EEENS5_IJSB_NSA_ILi0EEESV_EEEEENS5_IJNS4_10UnderscoreESY_SY_EEEEENS4_13SM90_TMA_LOADENS4_14ComposedLayoutINS4_7SwizzleILi3ELi4ELi3EEENS4_18smem_ptr_flag_bitsILi32EEENSS_INS5_IJNSA_ILi8EEENSA_ILi32EEEEEENS5_IJS18_SB_EEEEEEEvNS4_8identityES11_S1C_vS1D_EENS_8epilogue10collective6detail29Sm90TmaWarpSpecializedAdapterINS1G_15DefaultEpilogueISI_SJ_SJ_NS1F_6thread17LinearCombinationISI_Li1EffLNS1K_9ScaleType4KindE0ELNS_15FloatRoundStyleE2ESI_EENS1_15EpilogueDefaultEEEEEvvEEEEvNT_6ParamsE)
	.align		4
        /*000c*/ 	.word	index@(__assertfail)
	.align		4
        /*0010*/ 	.word	0x00000000
	.align		4
        /*0014*/ 	.word	0xfffffffe
	.align		4
        /*0018*/ 	.word	0x00000000
	.align		4
        /*001c*/ 	.word	0xfffffffd
	.align		4
        /*0020*/ 	.word	0x00000000
	.align		4
        /*0024*/ 	.word	0xfffffffc


//--------------------- .nv.constant4             --------------------------
	.section	.nv.constant4,"a",@progbits
	.align	8
	.align		8
.nv.constant4:
        /*0000*/ 	.dword	__assertfail
	.align		8
        /*0008*/ 	.dword	__unnamed_1
	.align		8
        /*0010*/ 	.dword	_ZN40_INTERNAL_e7819cfb_4_k_cu_f4ebc3e6_255694cuda3std3__45__cpo5beginE
	.align		8
        /*0018*/ 	.dword	_ZN40_INTERNAL_e7819cfb_4_k_cu_f4ebc3e6_255694cuda3std3__45__cpo3endE
	.align		8
        /*0020*/ 	.dword	_ZN40_INTERNAL_e7819cfb_4_k_cu_f4ebc3e6_255694cuda3std3__45__cpo6cbeginE
	.align		8
        /*0028*/ 	.dword	_ZN40_INTERNAL_e7819cfb_4_k_cu_f4ebc3e6_255694cuda3std3__45__cpo4cendE
	.align		8
        /*0030*/ 	.dword	_ZN40_INTERNAL_e7819cfb_4_k_cu_f4ebc3e6_255694cuda3std3__442_GLOBAL__N__e7819cfb_4_k_cu_f4ebc3e6_255696ignoreE
	.align		8
        /*0038*/ 	.dword	_ZN40_INTERNAL_e7819cfb_4_k_cu_f4ebc3e6_255694cuda3std3__419piecewise_constructE
	.align		8
        /*0040*/ 	.dword	_ZN40_INTERNAL_e7819cfb_4_k_cu_f4ebc3e6_255694cuda3std3__48in_placeE
	.align		8
        /*0048*/ 	.dword	_ZN40_INTERNAL_e7819cfb_4_k_cu_f4ebc3e6_255694cuda3std6ranges3__45__cpo4swapE
	.align		8
        /*0050*/ 	.dword	_ZN40_INTERNAL_e7819cfb_4_k_cu_f4ebc3e6_255694cuda3std6ranges3__45__cpo9iter_moveE
	.align		8
        /*0058*/ 	.dword	_ZN40_INTERNAL_e7819cfb_4_k_cu_f4ebc3e6_255694cute7productE
	.align		8
        /*0060*/ 	.dword	_ZN40_INTERNAL_e7819cfb_4_k_cu_f4ebc3e6_255694cute1_E
	.align		8
        /*0068*/ 	.dword	$str$22
	.align		8
        /*0070*/ 	.dword	$str$23


//--------------------- .text._ZN7cutlass13device_kernelINS_4gemm6kernel13GemmUniversalIN4cute5tupleIJiiiiEEENS1_10collective13CollectiveMmaINS1_34MainloopSm90TmaGmmaWarpSpecializedILi3ENS5_IJNS4_1CILi1EEESB_SB_EEENS1_35KernelTmaWarpSpecializedCooperativeEEENS5_IJNSA_ILi256EEENSA_ILi128EEESG_EEENS_10tfloat32_tENS5_IJlSB_lEEESI_SJ_NS4_8TiledMMAINS4_8MMA_AtomIJNS4_4SM904GMMA30MMA_64x128x8_F32TF32TF32_SS_TNILNSN_7ScaleInE1ELSP_1EEEEEENS4_6LayoutINS5_IJNSA_ILi2EEESB_SB_EEENS5_IJSB_NSA_ILi0EEESV_EEEEENS5_IJNS4_10UnderscoreESY_SY_EEEEENS4_13SM90_TMA_LOADENS4_14ComposedLayoutINS4_7SwizzleILi3ELi4ELi3EEENS4_18smem_ptr_flag_bitsILi32EEENSS_INS5_IJNSA_ILi8EEENSA_ILi32EEEEEENS5_IJS18_SB_EEEEEEEvNS4_8identityES11_S1C_vS1D_EENS_8epilogue10collective6detail29Sm90TmaWarpSpecializedAdapterINS1G_15DefaultEpilogueISI_SJ_SJ_NS1F_6thread17LinearCombinationISI_Li1EffLNS1K_9ScaleType4KindE0ELNS_15FloatRoundStyleE2ESI_EENS1_15EpilogueDefaultEEEEEvvEEEEvNT_6ParamsE --------------------------
	.section	.text._ZN7cutlass13device_kernelINS_4gemm6kernel13GemmUniversalIN4cute5tupleIJiiiiEEENS1_10collective13CollectiveMmaINS1_34MainloopSm90TmaGmmaWarpSpecializedILi3ENS5_IJNS4_1CILi1EEESB_SB_EEENS1_35KernelTmaWarpSpecializedCooperativeEEENS5_IJNSA_ILi256EEENSA_ILi128EEESG_EEENS_10tfloat32_tENS5_IJlSB_lEEESI_SJ_NS4_8TiledMMAINS4_8MMA_AtomIJNS4_4SM904GMMA30MMA_64x128x8_F32TF32TF32_SS_TNILNSN_7ScaleInE1ELSP_1EEEEEENS4_6LayoutINS5_IJNSA_ILi2EEESB_SB_EEENS5_IJSB_NSA_ILi0EEESV_EEEEENS5_IJNS4_10UnderscoreESY_SY_EEEEENS4_13SM90_TMA_LOADENS4_14ComposedLayoutINS4_7SwizzleILi3ELi4ELi3EEENS4_18smem_ptr_flag_bitsILi32EEENSS_INS5_IJNSA_ILi8EEENSA_ILi32EEEEEENS5_IJS18_SB_EEEEEEEvNS4_8identityES11_S1C_vS1D_EENS_8epilogue10collective6detail29Sm90TmaWarpSpecializedAdapterINS1G_15DefaultEpilogueISI_SJ_SJ_NS1F_6thread17LinearCombinationISI_Li1EffLNS1K_9ScaleType4KindE0ELNS_15FloatRoundStyleE2ESI_EENS1_15EpilogueDefaultEEEEEvvEEEEvNT_6ParamsE,"ax",@progbits
	.align	128
.text._ZN7cutlass13device_kernelINS_4gemm6kernel13GemmUniversalIN4cute5tupleIJiiiiEEENS1_10collective13CollectiveMmaINS1_34MainloopSm90TmaGmmaWarpSpecializedILi3ENS5_IJNS4_1CILi1EEESB_SB_EEENS1_35KernelTmaWarpSpecializedCooperativeEEENS5_IJNSA_ILi256EEENSA_ILi128EEESG_EEENS_10tfloat32_tENS5_IJlSB_lEEESI_SJ_NS4_8TiledMMAINS4_8MMA_AtomIJNS4_4SM904GMMA30MMA_64x128x8_F32TF32TF32_SS_TNILNSN_7ScaleInE1ELSP_1EEEEEENS4_6LayoutINS5_IJNSA_ILi2EEESB_SB_EEENS5_IJSB_NSA_ILi0EEESV_EEEEENS5_IJNS4_10UnderscoreESY_SY_EEEEENS4_13SM90_TMA_LOADENS4_14ComposedLayoutINS4_7SwizzleILi3ELi4ELi3EEENS4_18smem_ptr_flag_bitsILi32EEENSS_INS5_IJNSA_ILi8EEENSA_ILi32EEEEEENS5_IJS18_SB_EEEEEEEvNS4_8identityES11_S1C_vS1D_EENS_8epilogue10collective6detail29Sm90TmaWarpSpecializedAdapterINS1G_15DefaultEpilogueISI_SJ_SJ_NS1F_6thread17LinearCombinationISI_Li1EffLNS1K_9ScaleType4KindE0ELNS_15FloatRoundStyleE2ESI_EENS1_15EpilogueDefaultEEEEEvvEEEEvNT_6ParamsE:
        .type           _ZN7cutlass13device_kernelINS_4gemm6kernel13GemmUniversalIN4cute5tupleIJiiiiEEENS1_10collective13CollectiveMmaINS1_34MainloopSm90TmaGmmaWarpSpecializedILi3ENS5_IJNS4_1CILi1EEESB_SB_EEENS1_35KernelTmaWarpSpecializedCooperativeEEENS5_IJNSA_ILi256EEENSA_ILi128EEESG_EEENS_10tfloat32_tENS5_IJlSB_lEEESI_SJ_NS4_8TiledMMAINS4_8MMA_AtomIJNS4_4SM904GMMA30MMA_64x128x8_F32TF32TF32_SS_TNILNSN_7ScaleInE1ELSP_1EEEEEENS4_6LayoutINS5_IJNSA_ILi2EEESB_SB_EEENS5_IJSB_NSA_ILi0EEESV_EEEEENS5_IJNS4_10UnderscoreESY_SY_EEEEENS4_13SM90_TMA_LOADENS4_14ComposedLayoutINS4_7SwizzleILi3ELi4ELi3EEENS4_18smem_ptr_flag_bitsILi32EEENSS_INS5_IJNSA_ILi8EEENSA_ILi32EEEEEENS5_IJS18_SB_EEEEEEEvNS4_8identityES11_S1C_vS1D_EENS_8epilogue10collective6detail29Sm90TmaWarpSpecializedAdapterINS1G_15DefaultEpilogueISI_SJ_SJ_NS1F_6thread17LinearCombinationISI_Li1EffLNS1K_9ScaleType4KindE0ELNS_15FloatRoundStyleE2ESI_EENS1_15EpilogueDefaultEEEEEvvEEEEvNT_6ParamsE,@function
        .size           _ZN7cutlass13device_kernelINS_4gemm6kernel13GemmUniversalIN4cute5tupleIJiiiiEEENS1_10collective13CollectiveMmaINS1_34MainloopSm90TmaGmmaWarpSpecializedILi3ENS5_IJNS4_1CILi1EEESB_SB_EEENS1_35KernelTmaWarpSpecializedCooperativeEEENS5_IJNSA_ILi256EEENSA_ILi128EEESG_EEENS_10tfloat32_tENS5_IJlSB_lEEESI_SJ_NS4_8TiledMMAINS4_8MMA_AtomIJNS4_4SM904GMMA30MMA_64x128x8_F32TF32TF32_SS_TNILNSN_7ScaleInE1ELSP_1EEEEEENS4_6LayoutINS5_IJNSA_ILi2EEESB_SB_EEENS5_IJSB_NSA_ILi0EEESV_EEEEENS5_IJNS4_10UnderscoreESY_SY_EEEEENS4_13SM90_TMA_LOADENS4_14ComposedLayoutINS4_7SwizzleILi3ELi4ELi3EEENS4_18smem_ptr_flag_bitsILi32EEENSS_INS5_IJNSA_ILi8EEENSA_ILi32EEEEEENS5_IJS18_SB_EEEEEEEvNS4_8identityES11_S1C_vS1D_EENS_8epilogue10collective6detail29Sm90TmaWarpSpecializedAdapterINS1G_15DefaultEpilogueISI_SJ_SJ_NS1F_6thread17LinearCombinationISI_Li1EffLNS1K_9ScaleType4KindE0ELNS_15FloatRoundStyleE2ESI_EENS1_15EpilogueDefaultEEEEEvvEEEEvNT_6ParamsE,(.L_x_318 - _ZN7cutlass13device_kernelINS_4gemm6kernel13GemmUniversalIN4cute5tupleIJiiiiEEENS1_10collective13CollectiveMmaINS1_34MainloopSm90TmaGmmaWarpSpecializedILi3ENS5_IJNS4_1CILi1EEESB_SB_EEENS1_35KernelTmaWarpSpecializedCooperativeEEENS5_IJNSA_ILi256EEENSA_ILi128EEESG_EEENS_10tfloat32_tENS5_IJlSB_lEEESI_SJ_NS4_8TiledMMAINS4_8MMA_AtomIJNS4_4SM904GMMA30MMA_64x128x8_F32TF32TF32_SS_TNILNSN_7ScaleInE1ELSP_1EEEEEENS4_6LayoutINS5_IJNSA_ILi2EEESB_SB_EEENS5_IJSB_NSA_ILi0EEESV_EEEEENS5_IJNS4_10UnderscoreESY_SY_EEEEENS4_13SM90_TMA_LOADENS4_14ComposedLayoutINS4_7SwizzleILi3ELi4ELi3EEENS4_18smem_ptr_flag_bitsILi32EEENSS_INS5_IJNSA_ILi8EEENSA_ILi32EEEEEENS5_IJS18_SB_EEEEEEEvNS4_8identityES11_S1C_vS1D_EENS_8epilogue10collective6detail29Sm90TmaWarpSpecializedAdapterINS1G_15DefaultEpilogueISI_SJ_SJ_NS1F_6thread17LinearCombinationISI_Li1EffLNS1K_9ScaleType4KindE0ELNS_15FloatRoundStyleE2ESI_EENS1_15EpilogueDefaultEEEEEvvEEEEvNT_6ParamsE)
        .other          _ZN7cutlass13device_kernelINS_4gemm6kernel13GemmUniversalIN4cute5tupleIJiiiiEEENS1_10collective13CollectiveMmaINS1_34MainloopSm90TmaGmmaWarpSpecializedILi3ENS5_IJNS4_1CILi1EEESB_SB_EEENS1_35KernelTmaWarpSpecializedCooperativeEEENS5_IJNSA_ILi256EEENSA_ILi128EEESG_EEENS_10tfloat32_tENS5_IJlSB_lEEESI_SJ_NS4_8TiledMMAINS4_8MMA_AtomIJNS4_4SM904GMMA30MMA_64x128x8_F32TF32TF32_SS_TNILNSN_7ScaleInE1ELSP_1EEEEEENS4_6LayoutINS5_IJNSA_ILi2EEESB_SB_EEENS5_IJSB_NSA_ILi0EEESV_EEEEENS5_IJNS4_10UnderscoreESY_SY_EEEEENS4_13SM90_TMA_LOADENS4_14ComposedLayoutINS4_7SwizzleILi3ELi4ELi3EEENS4_18smem_ptr_flag_bitsILi32EEENSS_INS5_IJNSA_ILi8EEENSA_ILi32EEEEEENS5_IJS18_SB_EEEEEEEvNS4_8identityES11_S1C_vS1D_EENS_8epilogue10collective6detail29Sm90TmaWarpSpecializedAdapterINS1G_15DefaultEpilogueISI_SJ_SJ_NS1F_6thread17LinearCombinationISI_Li1EffLNS1K_9ScaleType4KindE0ELNS_15FloatRoundStyleE2ESI_EENS1_15EpilogueDefaultEEEEEvvEEEEvNT_6ParamsE,@"STO_CUDA_ENTRY STV_DEFAULT"
_ZN7cutlass13device_kernelINS_4gemm6kernel13GemmUniversalIN4cute5tupleIJiiiiEEENS1_10collective13CollectiveMmaINS1_34MainloopSm90TmaGmmaWarpSpecializedILi3ENS5_IJNS4_1CILi1EEESB_SB_EEENS1_35KernelTmaWarpSpecializedCooperativeEEENS5_IJNSA_ILi256EEENSA_ILi128EEESG_EEENS_10tfloat32_tENS5_IJlSB_lEEESI_SJ_NS4_8TiledMMAINS4_8MMA_AtomIJNS4_4SM904GMMA30MMA_64x128x8_F32TF32TF32_SS_TNILNSN_7ScaleInE1ELSP_1EEEEEENS4_6LayoutINS5_IJNSA_ILi2EEESB_SB_EEENS5_IJSB_NSA_ILi0EEESV_EEEEENS5_IJNS4_10UnderscoreESY_SY_EEEEENS4_13SM90_TMA_LOADENS4_14ComposedLayoutINS4_7SwizzleILi3ELi4ELi3EEENS4_18smem_ptr_flag_bitsILi32EEENSS_INS5_IJNSA_ILi8EEENSA_ILi32EEEEEENS5_IJS18_SB_EEEEEEEvNS4_8identityES11_S1C_vS1D_EENS_8epilogue10collective6detail29Sm90TmaWarpSpecializedAdapterINS1G_15DefaultEpilogueISI_SJ_SJ_NS1F_6thread17LinearCombinationISI_Li1EffLNS1K_9ScaleType4KindE0ELNS_15FloatRoundStyleE2ESI_EENS1_15EpilogueDefaultEEEEEvvEEEEvNT_6ParamsE:
[----:B------:R-:W0:Y:S01]  /*0000*/  LDC R1, c[0x0][0x28] ;  /* 0x00000a00ff017b82 */ /* 0x000e220000000800 */
[----:B------:R-:W1:Y:S01]  /*0010*/  S2R R18, SR_TID.X ;  /* 0x0000000000127919 */ /* 0x000e620000002100 */
[----:B------:R-:W-:Y:S01]  /*0020*/  ELECT P0, URZ, PT ;  /* 0x00000000003f782f */ /* 0x000fe20003800000 */
[----:B------:R-:W-:Y:S01]  /*0030*/  BSSY B0, `(.L_x_0) ;  /* 0x000000f000007945 */ /* 0x000fe20003800000 */
[--C-:B-1----:R-:W-:Y:S02]  /*0040*/  SHF.R.U32.HI R0, RZ, 0x5, R18.reuse ;  /* 0x00000005ff007819 */ /* 0x102fe40000011612 */
[----:B------:R-:W-:-:S03]  /*0050*/  SHF.R.U32.HI R22, RZ, 0x7, R18 ;  /* 0x00000007ff167819 */ /* 0x000fc60000011612 */
[----:B------:R-:W1:Y:S04]  /*0060*/  SHFL.IDX PT, R5, R0, RZ, 0x1f ;  /* 0x00001fff00057589 */ /* 0x000e6800000e0000 */
[----:B------:R2:W3:Y:S01]  /*0070*/  SHFL.IDX PT, R8, R22, RZ, 0x1f ;  /* 0x00001fff16087589 */ /* 0x0004e200000e0000 */
[----:B-1----:R-:W-:-:S13]  /*0080*/  ISETP.NE.OR P0, PT, R5, RZ, !P0 ;  /* 0x000000ff0500720c */ /* 0x002fda0004705670 */
[----:B0-23--:R-:W-:Y:S05]  /*0090*/  @P0 BRA `(.L_x_1) ;  /* 0x0000000000200947 */ /* 0x00dfea0003800000 */
[----:B------:R-:W-:Y:S02]  /*00a0*/  ULDC.64 UR4, c[0x0][0x198] ;  /* 0x0000660000047ab9 */ /* 0x000fe40000000a00 */
[----:B------:R-:W-:Y:S02]  /*00b0*/  UIADD3 UR6, UP0, UR4, 0xf0, URZ ;  /* 0x000000f004067890 */ /* 0x000fe4000ff1e03f */
[----:B------:R-:W-:Y:S02]  /*00c0*/  UIADD3 UR4, UP1, UR4, 0x1f0, URZ ;  /* 0x000001f004047890 */ /* 0x000fe4000ff3e03f */
[----:B------:R-:W-:Y:S02]  /*00d0*/  UIADD3.X UR7, URZ, UR5, URZ, UP0, !UPT ;  /* 0x000000053f077290 */ /* 0x000fe400087fe43f */
[----:B------:R-:W-:-:S07]  /*00e0*/  UIADD3.X UR5, URZ, UR5, URZ, UP1, !UPT ;  /* 0x000000053f057290 */ /* 0x000fce0008ffe43f */
[----:B------:R0:W-:Y:S02]  /*00f0*/  UTMACCTL.PF [UR6] ;  /* 0x00000000060079b9 */ /* 0x0001e40008040000 */
[----:B------:R0:W-:Y:S02]  /*0100*/  UTMACCTL.PF [UR4] ;  /* 0x00000000040079b9 */ /* 0x0001e40008040000 */
[----:B0-----:R-:W-:Y:S01]  /*0110*/  NOP ;  /* 0x0000000000007918 */ /* 0x001fe20000000000 */
.L_x_1:
[----:B------:R-:W-:Y:S05]  /*0120*/  BSYNC B0 ;  /* 0x0000000000007941 */ /* 0x000fea0003800000 */
.L_x_0:
[----:B------:R-:W0:Y:S02]  /*0130*/  SHFL.IDX PT, R2, R0, RZ, 0x1f ;  /* 0x00001fff00027589 */ /* 0x000e2400000e0000 */
[----:B0-----:R-:W-:-:S13]  /*0140*/  ISETP.NE.AND P0, PT, R2, RZ, PT ;  /* 0x000000ff0200720c */ /* 0x001fda0003f05270 */
[----:B------:R-:W-:Y:S05]  /*0150*/  @P0 BRA `(.L_x_2) ;  /* 0x0000000000500947 */ /* 0x000fea0003800000 */
[----:B------:R-:W0:Y:S01]  /*0160*/  S2UR UR8, SR_CgaCtaId ;  /* 0x00000000000879c3 */ /* 0x000e220000008800 */
[----:B------:R-:W-:Y:S01]  /*0170*/  UMOV UR4, 0x400 ;  /* 0x0000040000047882 */ /* 0x000fe20000000000 */
[----:B------:R-:W-:Y:S01]  /*0180*/  UMOV UR5, 0x1 ;  /* 0x0000000100057882 */ /* 0x000fe20000000000 */
[----:B------:R-:W-:Y:S01]  /*0190*/  UMOV UR6, 0x100 ;  /* 0x0000010000067882 */ /* 0x000fe20000000000 */
[----:B------:R-:W-:Y:S01]  /*01a0*/  ELECT P0, URZ, PT ;  /* 0x00000000003f782f */ /* 0x000fe20003800000 */
[----:B------:R-:W-:-:S04]  /*01b0*/  UIADD3 UR6, -UR6, 0x100000, URZ ;  /* 0x0010000006067890 */ /* 0x000fc8000fffe13f */
[----:B------:R-:W-:Y:S02]  /*01c0*/  USHF.L.U32 UR7, UR6, 0xb, URZ ;  /* 0x0000000b06077899 */ /* 0x000fe4000800063f */
[----:B------:R-:W-:Y:S02]  /*01d0*/  USHF.L.U32 UR6, UR6, 0x1, URZ ;  /* 0x0000000106067899 */ /* 0x000fe4000800063f */
[----:B0-----:R-:W-:Y:S02]  /*01e0*/  ULEA UR8, UR8, UR4, 0x18 ;  /* 0x0000000408087291 */ /* 0x001fe4000f8ec03f */
[----:B------:R-:W-:-:S04]  /*01f0*/  UIADD3 UR4, -UR5, 0x100000, URZ ;  /* 0x0010000005047890 */ /* 0x000fc8000fffe13f */
[----:B------:R-:W-:Y:S02]  /*0200*/  USHF.L.U32 UR5, UR4, 0xb, URZ ;  /* 0x0000000b04057899 */ /* 0x000fe4000800063f */
[----:B------:R-:W-:Y:S01]  /*0210*/  USHF.L.U32 UR4, UR4, 0x1, URZ ;  /* 0x0000000104047899 */ /* 0x000fe2000800063f */
[----:B------:R-:W0:Y:S11]  /*0220*/  FENCE.VIEW.ASYNC.S ;  /* 0x00000000000073c6 */ /* 0x000e360000000000 */
[----:B0-----:R0:W1:Y:S01]  /*0230*/  SYNCS.EXCH.64 URZ, [UR8], UR4 ;  /* 0x00000004083f75b2 */ /* 0x0010620008000100 */
[----:B------:R0:W2:Y:S01]  /*0240*/  SYNCS.EXCH.64 URZ, [UR8+0x18], UR6 ;  /* 0x00001806083f75b2 */ /* 0x0000a20008000100 */
[----:B------:R0:W3:Y:S01]  /*0250*/  SYNCS.EXCH.64 URZ, [UR8+0x8], UR4 ;  /* 0x00000804083f75b2 */ /* 0x0000e20008000100 */
[----:B------:R0:W4:Y:S01]  /*0260*/  SYNCS.EXCH.64 URZ, [UR8+0x20], UR6 ;  /* 0x00002006083f75b2 */ /* 0x0001220008000100 */
[----:B------:R0:W0:Y:S01]  /*0270*/  SYNCS.EXCH.64 URZ, [UR8+0x10], UR4 ;  /* 0x00001004083f75b2 */ /* 0x0000220008000100 */
[----:B------:R0:W0:Y:S01]  /*0280*/  SYNCS.EXCH.64 URZ, [UR8+0x28], UR6 ;  /* 0x00002806083f75b2 */ /* 0x0000220008000100 */
[----:B------:R-:W-:Y:S01]  /*0290*/  NOP ;  /* 0x0000000000007918 */ /* 0x000fe20000000000 */
.L_x_2:
[----:B------:R-:W5:Y:S01]  /*02a0*/  SHFL.IDX PT, R0, R0, RZ, 0x1f ;  /* 0x00001fff00007589 */ /* 0x000f6200000e0000 */
[----:B------:R-:W-:Y:S01]  /*02b0*/  ELECT P0, URZ, PT ;  /* 0x00000000003f782f */ /* 0x000fe20003800000 */
[----:B------:R-:W1:Y:S01]  /*02c0*/  LDC R2, c[0x0][0x65c] ;  /* 0x00019700ff027b82 */ /* 0x000e620000000800 */
[----:B------:R-:W-:Y:S01]  /*02d0*/  SHF.R.S32.HI R6, RZ, 0x1f, R5 ;  /* 0x0000001fff067819 */ /* 0x000fe20000011405 */
[----:B------:R-:W2:Y:S01]  /*02e0*/  S2R R3, SR_CTAID.Y ;  /* 0x0000000000037919 */ /* 0x000ea20000002600 */
[----:B0-----:R-:W-:Y:S01]  /*02f0*/  UMOV UR4, 0x20 ;  /* 0x0000002000047882 */ /* 0x001fe20000000000 */
[----:B------:R-:W-:Y:S01]  /*0300*/  ISETP.NE.AND P2, PT, R8, RZ, PT ;  /* 0x000000ff0800720c */ /* 0x000fe20003f45270 */
[----:B------:R-:W-:Y:S01]  /*0310*/  NOP ;  /* 0x0000000000007918 */ /* 0x000fe20000000000 */
[----:B------:R-:W0:Y:S01]  /*0320*/  S2R R4, SR_CTAID.X ;  /* 0x0000000000047919 */ /* 0x000e220000002500 */
[----:B------:R-:W-:Y:S01]  /*0330*/  LEA.HI R6, R6, R5, RZ, 0x2 ;  /* 0x0000000506067211 */ /* 0x000fe200078f10ff */
[----:B------:R-:W-:Y:S01]  /*0340*/  NOP ;  /* 0x0000000000007918 */ /* 0x000fe20000000000 */
[----:B-----5:R-:W-:-:S02]  /*0350*/  ISETP.NE.OR P0, PT, R0, RZ, !P0 ;  /* 0x000000ff0000720c */ /* 0x020fc40004705670 */
[----:B-1----:R-:W-:-:S04]  /*0360*/  ISETP.NE.AND P3, PT, R2, 0x1, PT ;  /* 0x000000010200780c */ /* 0x002fc80003f65270 */
[----:B------:R-:W-:Y:S02]  /*0370*/  P2R R0, PR, RZ, 0x8 ;  /* 0x00000008ff007803 */ /* 0x000fe40000000000 */
[----:B------:R-:W-:-:S05]  /*0380*/  LOP3.LUT R0, R6, 0xfffffffc, RZ, 0xc0, !PT ;  /* 0xfffffffc06007812 */ /* 0x000fca00078ec0ff */
[----:B------:R-:W-:Y:S01]  /*0390*/  VOTEU.ALL UP0, P0 ;  /* 0x00000000003f7886 */ /* 0x000fe20000000000 */
[----:B------:R-:W-:Y:S01]  /*03a0*/  IMAD.IADD R0, R5, 0x1, -R0 ;  /* 0x0000000105007824 */ /* 0x000fe200078e0a00 */
[----:B------:R-:W0:Y:S01]  /*03b0*/  @P3 LDC R17, c[0x0][0x10] ;  /* 0x00000400ff113b82 */ /* 0x000e220000000800 */
[----:B------:R-:W-:Y:S01]  /*03c0*/  VOTEU.ALL UP1, P0 ;  /* 0x00000000003f7886 */ /* 0x000fe20000020000 */
[----:B--2---:R-:W-:Y:S01]  /*03d0*/  @P3 IMAD.MOV.U32 R6, RZ, RZ, R3 ;  /* 0x000000ffff063224 */ /* 0x004fe200078e0003 */
[----:B------:R-:W-:Y:S01]  /*03e0*/  @!UP0 UMOV UR6, 0x400 ;  /* 0x0000040000068882 */ /* 0x000fe20000000000 */
[----:B------:R-:W-:-:S04]  /*03f0*/  @!UP0 UIADD3 UR4, -UR4, 0x100000, URZ ;  /* 0x0010000004048890 */ /* 0x000fc8000fffe13f */
[----:B------:R-:W-:Y:S02]  /*0400*/  @!UP0 USHF.L.U32 UR5, UR4, 0xb, URZ ;  /* 0x0000000b04058899 */ /* 0x000fe4000800063f */
[----:B------:R-:W-:Y:S01]  /*0410*/  @!UP0 USHF.L.U32 UR4, UR4, 0x1, URZ ;  /* 0x0000000104048899 */ /* 0x000fe2000800063f */
[----:B------:R-:W-:Y:S02]  /*0420*/  @P3 IMAD.MOV.U32 R7, RZ, RZ, RZ ;  /* 0x000000ffff073224 */ /* 0x000fe400078e00ff */
[----:B------:R-:W-:Y:S01]  /*0430*/  IMAD.MOV.U32 R5, RZ, RZ, RZ ;  /* 0x000000ffff057224 */ /* 0x000fe200078e00ff */
[----:B------:R-:W1:Y:S01]  /*0440*/  @!UP0 S2UR UR7, SR_CgaCtaId ;  /* 0x00000000000789c3 */ /* 0x000e620000008800 */
[----:B------:R-:W-:-:S07]  /*0450*/  @P3 IMAD.MOV.U32 R11, RZ, RZ, RZ ;  /* 0x000000ffff0b3224 */ /* 0x000fce00078e00ff */
[----:B------:R-:W2:Y:S01]  /*0460*/  @!P3 LDC R9, c[0x0][0xc] ;  /* 0x00000300ff09bb82 */ /* 0x000ea20000000800 */
[----:B0-----:R-:W-:-:S04]  /*0470*/  @P3 IMAD.WIDE.U32 R16, R4, R17, R6 ;  /* 0x0000001104103225 */ /* 0x001fc800078e0006 */
[----:B------:R-:W-:Y:S01]  /*0480*/  @P3 IMAD.IADD R17, R17, 0x1, R11 ;  /* 0x0000000111113824 */ /* 0x000fe200078e020b */
[----:B-1----:R-:W-:Y:S01]  /*0490*/  @!UP0 ULEA UR6, UR7, UR6, 0x18 ;  /* 0x0000000607068291 */ /* 0x002fe2000f8ec03f */
[----:B------:R-:W-:Y:S01]  /*04a0*/  VOTEU.ALL UP0, P0 ;  /* 0x00000000003f7886 */ /* 0x000fe20000000000 */
[----:B------:R-:W-:-:S04]  /*04b0*/  ISETP.NE.AND P0, PT, R0, 0x3, PT ;  /* 0x000000030000780c */ /* 0x000fc80003f05270 */
[----:B------:R-:W-:Y:S01]  /*04c0*/  ISETP.EQ.OR P0, PT, R0, RZ, !P0 ;  /* 0x000000ff0000720c */ /* 0x000fe20004702670 */
[----:B--2---:R-:W-:-:S03]  /*04d0*/  @!P3 IMAD.WIDE.U32 R6, R9, R3, R4 ;  /* 0x000000030906b225 */ /* 0x004fc600078e0004 */
[C---:B------:R-:W-:Y:S01]  /*04e0*/  ISETP.EQ.AND P0, PT, R8.reuse, RZ, P0 ;  /* 0x000000ff0800720c */ /* 0x040fe20000702270 */
[----:B------:R-:W-:Y:S01]  /*04f0*/  VIADD R8, R8, 0xffffffff ;  /* 0xffffffff08087836 */ /* 0x000fe20000000000 */
[----:B------:R-:W0:Y:S02]  /*0500*/  FENCE.VIEW.ASYNC.S ;  /* 0x00000000000073c6 */ /* 0x000e240000000000 */
[----:B0-----:R0:W3:Y:S01]  /*0510*/  @!UP0 SYNCS.EXCH.64 URZ, [UR6+0x40], UR4 ;  /* 0x00004004063f85b2 */ /* 0x0010e20008000100 */
[----:B------:R-:W-:Y:S01]  /*0520*/  @!P3 IMAD.MOV.U32 R16, RZ, RZ, R6 ;  /* 0x000000ffff10b224 */ /* 0x000fe200078e0006 */
[----:B------:R-:W-:Y:S01]  /*0530*/  SEL R19, RZ, 0x1, !P0 ;  /* 0x00000001ff137807 */ /* 0x000fe20004000000 */
[----:B------:R-:W-:Y:S01]  /*0540*/  @!P3 IMAD.MOV.U32 R17, RZ, RZ, R7 ;  /* 0x000000ffff11b224 */ /* 0x000fe200078e0007 */
[----:B------:R-:W-:-:S04]  /*0550*/  ISETP.GE.U32.AND P1, PT, R8, 0x2, PT ;  /* 0x000000020800780c */ /* 0x000fc80003f26070 */
[----:B------:R-:W-:Y:S01]  /*0560*/  SEL R19, R19, 0x2, P1 ;  /* 0x0000000213137807 */ /* 0x000fe20000800000 */
[----:B------:R0:W3:Y:S01]  /*0570*/  @!UP1 SYNCS.EXCH.64 URZ, [UR6+0x48], UR4 ;  /* 0x00004804063f95b2 */ /* 0x0000e20008000100 */
[----:B------:R-:W-:Y:S01]  /*0580*/  NOP ;  /* 0x0000000000007918 */ /* 0x000fe20000000000 */
[----:B---34-:R-:W-:Y:S06]  /*0590*/  BAR.SYNC.DEFER_BLOCKING 0x0 ;  /* 0x0000000000007b1d */ /* 0x018fec0000010000 */
[----:B------:R-:W-:Y:S05]  /*05a0*/  @!P2 BRA `(.L_x_3) ;  /* 0x000000b40000a947 */ /* 0x000fea0003800000 */
[----:B------:R-:W-:-:S13]  /*05b0*/  ISETP.GT.U32.AND P0, PT, R8, 0x1, PT ;  /* 0x000000010800780c */ /* 0x000fda0003f04070 */
[----:B0-----:R-:W-:Y:S05]  /*05c0*/  @P0 EXIT ;  /* 0x000000000000094d */ /* 0x001fea0003800000 */
[----:B------:R-:W-:Y:S01]  /*05d0*/  ULDC.64 UR4, c[0x0][0x650] ;  /* 0x0001940000047ab9 */ /* 0x000fe20000000a00 */
[----:B------:R-:W-:Y:S01]  /*05e0*/  PRMT R0, RZ, 0x7610, R0 ;  /* 0x00007610ff007816 */ /* 0x000fe20000000000 */
[----:B------:R-:W-:Y:S01]  /*05f0*/  IMAD.MOV.U32 R152, RZ, RZ, -0x1 ;  /* 0xffffffffff987424 */ /* 0x000fe200078e00ff */
[----:B------:R-:W-:Y:S01]  /*0600*/  ISETP.GE.U32.AND P0, PT, R16, UR4, PT ;  /* 0x0000000410007c0c */ /* 0x000fe2000bf06070 */
[----:B------:R-:W-:Y:S02]  /*0610*/  IMAD.MOV.U32 R153, RZ, RZ, -0x1 ;  /* 0xffffffffff997424 */ /* 0x000fe400078e00ff */
[----:B------:R-:W-:Y:S01]  /*0620*/  IMAD.MOV.U32 R23, RZ, RZ, -0x1 ;  /* 0xffffffffff177424 */ /* 0x000fe200078e00ff */
[----:B------:R-:W-:-:S13]  /*0630*/  ISETP.GE.U32.AND.EX P0, PT, R17, UR5, PT, P0 ;  /* 0x0000000511007c0c */ /* 0x000fda000bf06100 */
[----:B------:R-:W-:Y:S05]  /*0640*/  @P0 BRA `(.L_x_4) ;  /* 0x0000000400540947 */ /* 0x000fea0003800000 */
[----:B------:R-:W0:Y:S01]  /*0650*/  LDC.64 R14, c[0x0][0x628] ;  /* 0x00018a00ff0e7b82 */ /* 0x000e220000000a00 */
[----:B------:R-:W-:Y:S02]  /*0660*/  IMAD.MOV.U32 R6, RZ, RZ, R16 ;  /* 0x000000ffff067224 */ /* 0x000fe400078e0010 */
[----:B------:R-:W-:-:S05]  /*0670*/  IMAD.MOV.U32 R7, RZ, RZ, R17 ;  /* 0x000000ffff077224 */ /* 0x000fca00078e0011 */
[----:B------:R-:W1:Y:S08]  /*0680*/  LDC R0, c[0x0][0x630] ;  /* 0x00018c00ff007b82 */ /* 0x000e700000000800 */
[----:B------:R-:W2:Y:S01]  /*0690*/  LDC.64 R20, c[0x0][0x620] ;  /* 0x00018800ff147b82 */ /* 0x000ea20000000a00 */
[----:B0-----:R-:W-:-:S04]  /*06a0*/  ISETP.NE.U32.AND P0, PT, R14, RZ, PT ;  /* 0x000000ff0e00720c */ /* 0x001fc80003f05070 */
[----:B------:R-:W-:-:S13]  /*06b0*/  ISETP.NE.AND.EX P0, PT, R15, RZ, PT, P0 ;  /* 0x000000ff0f00720c */ /* 0x000fda0003f05300 */
[----:B-12---:R-:W-:Y:S05]  /*06c0*/  @!P0 BRA `(.L_x_5) ;  /* 0x0000000000288947 */ /* 0x006fea0003800000 */
[----:B------:R-:W0:Y:S02]  /*06d0*/  LDC R11, c[0x0][0x634] ;  /* 0x00018d00ff0b7b82 */ /* 0x000e240000000800 */
[----:B0-----:R-:W-:-:S05]  /*06e0*/  IADD3 R11, P0, R16, R11, RZ ;  /* 0x0000000b100b7210 */ /* 0x001fca0007f1e0ff */
[----:B------:R-:W-:-:S04]  /*06f0*/  IMAD.X R13, RZ, RZ, R17, P0 ;  /* 0x000000ffff0d7224 */ /* 0x000fc800000e0611 */
[----:B------:R-:W-:-:S04]  /*0700*/  IMAD.WIDE.U32 R6, R13, R14, RZ ;  /* 0x0000000e0d067225 */ /* 0x000fc800078e00ff */
[----:B------:R-:W-:-:S04]  /*0710*/  IMAD.WIDE.U32 R8, P0, R11, R15, R6 ;  /* 0x0000000f0b087225 */ /* 0x000fc80007800006 */
[----:B------:R-:W-:-:S04]  /*0720*/  IMAD.WIDE.U32 R6, R11, R14, RZ ;  /* 0x0000000e0b067225 */ /* 0x000fc800078e00ff */
[----:B------:R-:W-:Y:S01]  /*0730*/  IMAD.X R11, RZ, RZ, RZ, P0 ;  /* 0x000000ffff0b7224 */ /* 0x000fe200000e06ff */
[----:B------:R-:W-:Y:S01]  /*0740*/  IADD3 RZ, P0, R7, R8, RZ ;  /* 0x0000000807ff7210 */ /* 0x000fe20007f1e0ff */
[----:B------:R-:W-:-:S04]  /*0750*/  IMAD.MOV.U32 R10, RZ, RZ, R9 ;  /* 0x000000ffff0a7224 */ /* 0x000fc800078e0009 */
[----:B------:R-:W-:-:S08]  /*0760*/  IMAD.WIDE.U32.X R6, R13, R15, R10, P0 ;  /* 0x0000000f0d067225 */ /* 0x000fd000000e040a */
.L_x_5:
[-CC-:B------:R-:W-:Y:S01]  /*0770*/  SHF.R.U64 R23, R6, R0.reuse, R7.reuse ;  /* 0x0000000006177219 */ /* 0x180fe20000001207 */
[----:B------:R-:W0:Y:S01]  /*0780*/  LDC R10, c[0x0][0x618] ;  /* 0x00018600ff0a7b82 */ /* 0x000e220000000800 */
[----:B------:R-:W-:Y:S01]  /*0790*/  SHF.R.U32.HI R5, RZ, R0, R7 ;  /* 0x00000000ff057219 */ /* 0x000fe20000011607 */
[----:B------:R-:W-:Y:S01]  /*07a0*/  ULDC UR4, c[0x0][0x150] ;  /* 0x0000540000047ab9 */ /* 0x000fe20000000800 */
[----:B------:R-:W-:Y:S02]  /*07b0*/  IADD3 R9, P0, RZ, -R23, RZ ;  /* 0x80000017ff097210 */ /* 0x000fe40007f1e0ff */
[----:B------:R-:W-:-:S03]  /*07c0*/  I2FP.F32.U32 R0, R4 ;  /* 0x0000000400007245 */ /* 0x000fc60000201000 */
[----:B------:R-:W1:Y:S01]  /*07d0*/  LDC.64 R28, c[0x0][0x640] ;  /* 0x00019000ff1c7b82 */ /* 0x000e620000000a00 */
[----:B------:R-:W-:Y:S02]  /*07e0*/  IMAD.X R11, RZ, RZ, ~R5, P0 ;  /* 0x000000ffff0b7224 */ /* 0x000fe400000e0e05 */
[----:B------:R-:W-:Y:S01]  /*07f0*/  FMUL R0, R0, UR4 ;  /* 0x0000000400007c20 */ /* 0x000fe20008400000 */
[----:B------:R-:W-:Y:S01]  /*0800*/  IMAD.WIDE.U32 R6, R9, R20, R16 ;  /* 0x0000001409067225 */ /* 0x000fe200078e0010 */
[----:B------:R-:W-:-:S03]  /*0810*/  ULDC UR4, c[0x0][0x154] ;  /* 0x0000550000047ab9 */ /* 0x000fc60000000800 */
[----:B------:R-:W-:Y:S01]  /*0820*/  IMAD R8, R11, R20, RZ ;  /* 0x000000140b087224 */ /* 0x000fe200078e02ff */
[----:B------:R-:W2:Y:S01]  /*0830*/  LDC R5, c[0x0][0x144] ;  /* 0x00005100ff057b82 */ /* 0x000ea20000000800 */
[----:B------:R-:W3:Y:S02]  /*0840*/  F2I.U32.TRUNC.NTZ R0, R0 ;  /* 0x0000000000007305 */ /* 0x000ee4000020f000 */
[----:B------:R-:W-:-:S04]  /*0850*/  IMAD R9, R9, R21, R8 ;  /* 0x0000001509097224 */ /* 0x000fc800078e0208 */
[----:B------:R-:W-:Y:S01]  /*0860*/  IMAD.IADD R7, R7, 0x1, R9 ;  /* 0x0000000107077824 */ /* 0x000fe200078e0209 */
[----:B------:R-:W4:Y:S01]  /*0870*/  LDC R12, c[0x0][0x608] ;  /* 0x00018200ff0c7b82 */ /* 0x000f220000000800 */
[----:B------:R-:W-:-:S03]  /*0880*/  IMAD.MOV.U32 R9, RZ, RZ, -0x1 ;  /* 0xffffffffff097424 */ /* 0x000fc600078e00ff */
[-CC-:B0-----:R-:W-:Y:S02]  /*0890*/  SHF.R.U64 R20, R6, R10.reuse, R7.reuse ;  /* 0x0000000a06147219 */ /* 0x181fe40000001207 */
[----:B------:R-:W-:Y:S02]  /*08a0*/  I2FP.F32.U32 R6, R3 ;  /* 0x0000000300067245 */ /* 0x000fe40000201000 */
[----:B------:R-:W0:Y:S01]  /*08b0*/  LDC R26, c[0x0][0x658] ;  /* 0x00019600ff1a7b82 */ /* 0x000e220000000800 */
[----:B-1----:R-:W-:Y:S01]  /*08c0*/  ISETP.NE.U32.AND P0, PT, R28, RZ, PT ;  /* 0x000000ff1c00720c */ /* 0x002fe20003f05070 */
[----:B---3--:R-:W-:Y:S01]  /*08d0*/  IMAD.MOV R8, RZ, RZ, -R0 ;  /* 0x000000ffff087224 */ /* 0x008fe200078e0a00 */
[----:B------:R-:W-:Y:S01]  /*08e0*/  SHF.R.U32.HI R7, RZ, R10, R7 ;  /* 0x0000000aff077219 */ /* 0x000fe20000011607 */
[----:B------:R-:W-:Y:S01]  /*08f0*/  FMUL R6, R6, UR4 ;  /* 0x0000000406067c20 */ /* 0x000fe20008400000 */
[----:B------:R-:W-:-:S03]  /*0900*/  ISETP.NE.AND.EX P0, PT, R29, RZ, PT, P0 ;  /* 0x000000ff1d00720c */ /* 0x000fc60003f05300 */
[----:B------:R-:W1:Y:S01]  /*0910*/  LDC R14, c[0x0][0x148] ;  /* 0x00005200ff0e7b82 */ /* 0x000e620000000800 */
[----:B--2---:R-:W-:-:S07]  /*0920*/  IMAD R0, R5, R8, R4 ;  /* 0x0000000805007224 */ /* 0x004fce00078e0204 */
[----:B------:R-:W2:Y:S01]  /*0930*/  LDC R24, c[0x0][0x600] ;  /* 0x00018000ff187b82 */ /* 0x000ea20000000800 */
[-CC-:B----4-:R-:W-:Y:S02]  /*0940*/  SHF.R.U64 R30, R20, R12.reuse, R7.reuse ;  /* 0x0000000c141e7219 */ /* 0x190fe40000001207 */
[----:B------:R-:W-:Y:S01]  /*0950*/  SHF.R.U32.HI R5, RZ, R12, R7 ;  /* 0x0000000cff057219 */ /* 0x000fe20000011607 */
[----:B------:R-:W-:Y:S01]  /*0960*/  IMAD.MOV.U32 R7, RZ, RZ, 0x1 ;  /* 0x00000001ff077424 */ /* 0x000fe200078e00ff */
[----:B------:R3:W4:Y:S03]  /*0970*/  F2I.U32.TRUNC.NTZ R12, R6 ;  /* 0x00000006000c7305 */ /* 0x000726000020f000 */
[----:B------:R-:W1:Y:S01]  /*0980*/  LDC R15, c[0x0][0x648] ;  /* 0x00019200ff0f7b82 */ /* 0x000e620000000800 */
[-C--:B0-----:R-:W-:Y:S02]  /*0990*/  SHF.L.U32 R4, R9, R26.reuse, RZ ;  /* 0x0000001a09047219 */ /* 0x081fe400000006ff */
[----:B------:R-:W-:-:S02]  /*09a0*/  SHF.R.U64 R32, R30, R26, R5 ;  /* 0x0000001a1e207219 */ /* 0x000fc40000001205 */
[----:B------:R-:W-:Y:S02]  /*09b0*/  LOP3.LUT R11, RZ, R4, RZ, 0x33, !PT ;  /* 0x00000004ff0b7212 */ /* 0x000fe400078e33ff */
[-C--:B------:R-:W-:Y:S01]  /*09c0*/  SHF.R.U32.HI R5, RZ, R26.reuse, R5 ;  /* 0x0000001aff057219 */ /* 0x080fe20000011605 */
[----:B------:R-:W0:Y:S01]  /*09d0*/  LDC R21, c[0x0][0x638] ;  /* 0x00018e00ff157b82 */ /* 0x000e220000000800 */
[----:B------:R-:W-:Y:S01]  /*09e0*/  SHF.L.U32 R10, R7, R26, RZ ;  /* 0x0000001a070a7219 */ /* 0x000fe200000006ff */
[----:B------:R-:W-:-:S06]  /*09f0*/  IMAD.MOV.U32 R4, RZ, RZ, R32 ;  /* 0x000000ffff047224 */ /* 0x000fcc00078e0020 */
[----:B------:R-:W0:Y:S01]  /*0a00*/  LDC R152, c[0x0][0x610] ;  /* 0x00018400ff987b82 */ /* 0x000e220000000800 */
[----:B---34-:R-:W-:Y:S05]  /*0a10*/  @!P0 BRA `(.L_x_6) ;  /* 0x0000000000288947 */ /* 0x018fea0003800000 */
[----:B------:R-:W3:Y:S02]  /*0a20*/  LDC R9, c[0x0][0x64c] ;  /* 0x00019300ff097b82 */ /* 0x000ee40000000800 */
[----:B---3--:R-:W-:-:S05]  /*0a30*/  IADD3 R9, P0, R32, R9, RZ ;  /* 0x0000000920097210 */ /* 0x008fca0007f1e0ff */
        /* <DEDUP_REMOVED lines=8> */
.L_x_6:
[----:B-1----:R-:W-:Y:S01]  /*0ac0*/  SHF.R.U64 R4, R4, R15, R5 ;  /* 0x0000000f04047219 */ /* 0x002fe20000001205 */
[----:B--2---:R-:W-:Y:S01]  /*0ad0*/  VIADD R5, R24, 0xffffffff ;  /* 0xffffffff18057836 */ /* 0x004fe20000000000 */
[----:B------:R-:W-:Y:S01]  /*0ae0*/  LOP3.LUT R11, R30, R11, RZ, 0xc0, !PT ;  /* 0x0000000b1e0b7212 */ /* 0x000fe200078ec0ff */
[----:B------:R-:W-:Y:S02]  /*0af0*/  IMAD.MOV R12, RZ, RZ, -R12 ;  /* 0x000000ffff0c7224 */ /* 0x000fe400078e0a0c */
[----:B------:R-:W-:Y:S01]  /*0b00*/  IMAD.MOV R6, RZ, RZ, -R4 ;  /* 0x000000ffff067224 */ /* 0x000fe200078e0a04 */
[----:B------:R-:W-:Y:S01]  /*0b10*/  LOP3.LUT R5, R20, R5, RZ, 0xc0, !PT ;  /* 0x0000000514057212 */ /* 0x000fe200078ec0ff */
[----:B------:R-:W-:Y:S02]  /*0b20*/  @P3 IMAD R0, R14, R12, R3 ;  /* 0x0000000c0e003224 */ /* 0x000fe400078e0203 */
[----:B------:R-:W-:Y:S02]  /*0b30*/  IMAD R11, R10, R4, R11 ;  /* 0x000000040a0b7224 */ /* 0x000fe400078e020b */
[----:B0-----:R-:W-:-:S02]  /*0b40*/  IMAD R3, R6, R21, R32 ;  /* 0x0000001506037224 */ /* 0x001fc400078e0220 */
[----:B------:R-:W-:Y:S02]  /*0b50*/  IMAD R152, R11, R152, R0 ;  /* 0x000000980b987224 */ /* 0x000fe400078e0200 */
[----:B------:R-:W-:Y:S02]  /*0b60*/  IMAD R3, R3, R24, R5 ;  /* 0x0000001803037224 */ /* 0x000fe400078e0205 */
[----:B------:R-:W-:-:S03]  /*0b70*/  IMAD.MOV.U32 R0, RZ, RZ, 0x1 ;  /* 0x00000001ff007424 */ /* 0x000fc600078e00ff */
[----:B------:R-:W-:Y:S02]  /*0b80*/  SEL R153, R3, R152, !P3 ;  /* 0x0000009803997207 */ /* 0x000fe40005800000 */
[----:B------:R-:W-:-:S07]  /*0b90*/  SEL R152, R152, R3, !P3 ;  /* 0x0000000398987207 */ /* 0x000fce0005800000 */
.L_x_4:
[----:B------:R-:W-:-:S08]  /*0ba0*/  NOP ;  /* 0x0000000000007918 */ /* 0x000fd00000000000 */
[----:B------:R-:W0:Y:S02]  /*0bb0*/  USETMAXREG.TRY_ALLOC.CTAPOOL UP0, 0xe8 ;  /* 0x000000e8000079c8 */ /* 0x000e240008000600 */
[----:B0-----:R-:W-:-:S13]  /*0bc0*/  PLOP3.LUT P0, PT, PT, PT, UP0, 0x80, 0x0 ;  /* 0x000000000000781c */ /* 0x001fda0003f0f008 */
[----:B------:R-:W-:Y:S05]  /*0bd0*/  @!P0 BRA `(.L_x_4) ;  /* 0xfffffffc00f08947 */ /* 0x000fea000383ffff */
[----:B------:R-:W-:Y:S01]  /*0be0*/  ULDC.64 UR4, c[0x0][0x598] ;  /* 0x0001660000047ab9 */ /* 0x000fe20000000a00 */
[----:B------:R-:W-:Y:S01]  /*0bf0*/  ULDC.64 UR36, c[0x0][0x208] ;  /* 0x0000820000247ab9 */ /* 0x000fe20000000a00 */
[----:B------:R-:W-:-:S04]  /*0c00*/  ISETP.NE.U32.AND P0, PT, RZ, UR4, PT ;  /* 0x00000004ff007c0c */ /* 0x000fc8000bf05070 */
[----:B------:R-:W-:-:S13]  /*0c10*/  ISETP.NE.AND.EX P0, PT, RZ, UR5, PT, P0 ;  /* 0x00000005ff007c0c */ /* 0x000fda000bf05300 */
[----:B------:R-:W-:Y:S05]  /*0c20*/  @!P0 BRA `(.L_x_7) ;  /* 0x00000000001c8947 */ /* 0x000fea0003800000 */
[----:B------:R-:W0:Y:S02]  /*0c30*/  LDC.64 R4, c[0x0][0x598] ;  /* 0x00016600ff047b82 */ /* 0x000e240000000a00 */
[----:B0-----:R-:W2:Y:S02]  /*0c40*/  LDG.E.64 R4, desc[UR36][R4.64] ;  /* 0x0000002404047981 */ /* 0x001ea4000c1e1b00 */
[----:B--2---:R-:W-:-:S04]  /*0c50*/  ISETP.NE.U32.AND P0, PT, R4, RZ, PT ;  /* 0x000000ff0400720c */ /* 0x004fc80003f05070 */
[----:B------:R-:W-:-:S13]  /*0c60*/  ISETP.NE.AND.EX P0, PT, R5, RZ, PT, P0 ;  /* 0x000000ff0500720c */ /* 0x000fda0003f05300 */
[----:B------:R-:W-:Y:S05]  /*0c70*/  @!P0 BRA `(.L_x_7) ;  /* 0x0000000000088947 */ /* 0x000fea0003800000 */
[----:B------:R0:W5:Y:S01]  /*0c80*/  LD.E R154, desc[UR36][R4.64] ;  /* 0x00000024049a7980 */ /* 0x000162000c101900 */
[----:B------:R-:W-:Y:S05]  /*0c90*/  BRA `(.L_x_8) ;  /* 0x0000000000247947 */ /* 0x000fea0003800000 */
.L_x_7:
[----:B------:R-:W-:Y:S02]  /*0ca0*/  ULDC.64 UR4, c[0x0][0x588] ;  /* 0x0001620000047ab9 */ /* 0x000fe40000000a00 */
[----:B------:R-:W-:-:S04]  /*0cb0*/  ISETP.NE.U32.AND P0, PT, RZ, UR4, PT ;  /* 0x00000004ff007c0c */ /* 0x000fc8000bf05070 */
[----:B------:R-:W-:-:S13]  /*0cc0*/  ISETP.NE.AND.EX P0, PT, RZ, UR5, PT, P0 ;  /* 0x00000005ff007c0c */ /* 0x000fda000bf05300 */
[----:B------:R-:W-:Y:S05]  /*0cd0*/  @!P0 BRA `(.L_x_9) ;  /* 0x00000000000c8947 */ /* 0x000fea0003800000 */
[----:B------:R-:W0:Y:S02]  /*0ce0*/  LDC.64 R154, c[0x0][0x588] ;  /* 0x00016200ff9a7b82 */ /* 0x000e240000000a00 */
[----:B0-----:R1:W5:Y:S01]  /*0cf0*/  LDG.E R154, desc[UR36][R154.64] ;  /* 0x000000249a9a7981 */ /* 0x001362000c1e1900 */
[----:B------:R-:W-:Y:S05]  /*0d00*/  BRA `(.L_x_8) ;  /* 0x0000000000087947 */ /* 0x000fea0003800000 */
.L_x_9:
[----:B------:R-:W-:Y:S02]  /*0d10*/  ULDC UR4, c[0x0][0x580] ;  /* 0x0001600000047ab9 */ /* 0x000fe40000000800 */
[----:B------:R-:W-:-:S07]  /*0d20*/  IMAD.U32 R154, RZ, RZ, UR4 ;  /* 0x00000004ff9a7e24 */ /* 0x000fce000f8e00ff */
.L_x_8:
[----:B------:R-:W-:Y:S02]  /*0d30*/  ULDC.64 UR4, c[0x0][0x5a0] ;  /* 0x0001680000047ab9 */ /* 0x000fe40000000a00 */
[----:B------:R-:W-:-:S04]  /*0d40*/  ISETP.NE.U32.AND P0, PT, RZ, UR4, PT ;  /* 0x00000004ff007c0c */ /* 0x000fc8000bf05070 */
[----:B------:R-:W-:-:S13]  /*0d50*/  ISETP.NE.AND.EX P0, PT, RZ, UR5, PT, P0 ;  /* 0x00000005ff007c0c */ /* 0x000fda000bf05300 */
[----:B------:R-:W-:Y:S05]  /*0d60*/  @!P0 BRA `(.L_x_10) ;  /* 0x00000000001c8947 */ /* 0x000fea0003800000 */
[----:B0-----:R-:W0:Y:S02]  /*0d70*/  LDC.64 R4, c[0x0][0x5a0] ;  /* 0x00016800ff047b82 */ /* 0x001e240000000a00 */
[----:B0-----:R-:W2:Y:S02]  /*0d80*/  LDG.E.64 R4, desc[UR36][R4.64] ;  /* 0x0000002404047981 */ /* 0x001ea4000c1e1b00 */
[----:B--2---:R-:W-:-:S04]  /*0d90*/  ISETP.NE.U32.AND P0, PT, R4, RZ, PT ;  /* 0x000000ff0400720c */ /* 0x004fc80003f05070 */
[----:B------:R-:W-:-:S13]  /*0da0*/  ISETP.NE.AND.EX P0, PT, R5, RZ, PT, P0 ;  /* 0x000000ff0500720c */ /* 0x000fda0003f05300 */
[----:B------:R-:W-:Y:S05]  /*0db0*/  @!P0 BRA `(.L_x_10) ;  /* 0x0000000000088947 */ /* 0x000fea0003800000 */
[----:B-1----:R0:W5:Y:S01]  /*0dc0*/  LD.E R155, desc[UR36][R4.64] ;  /* 0x00000024049b7980 */ /* 0x002162000c101900 */
[----:B------:R-:W-:Y:S05]  /*0dd0*/  BRA `(.L_x_11) ;  /* 0x0000000000247947 */ /* 0x000fea0003800000 */
.L_x_10:
[----:B------:R-:W-:Y:S02]  /*0de0*/  ULDC.64 UR4, c[0x0][0x590] ;  /* 0x0001640000047ab9 */ /* 0x000fe40000000a00 */
[----:B------:R-:W-:-:S04]  /*0df0*/  ISETP.NE.U32.AND P0, PT, RZ, UR4, PT ;  /* 0x00000004ff007c0c */ /* 0x000fc8000bf05070 */
[----:B------:R-:W-:-:S13]  /*0e00*/  ISETP.NE.AND.EX P0, PT, RZ, UR5, PT, P0 ;  /* 0x00000005ff007c0c */ /* 0x000fda000bf05300 */
[----:B------:R-:W-:Y:S05]  /*0e10*/  @!P0 BRA `(.L_x_12) ;  /* 0x00000000000c8947 */ /* 0x000fea0003800000 */
[----:B0-----:R-:W1:Y:S02]  /*0e20*/  LDC.64 R4, c[0x0][0x590] ;  /* 0x00016400ff047b82 */ /* 0x001e640000000a00 */
[----:B-1----:R1:W5:Y:S01]  /*0e30*/  LDG.E R155, desc[UR36][R4.64] ;  /* 0x00000024049b7981 */ /* 0x002362000c1e1900 */
[----:B------:R-:W-:Y:S05]  /*0e40*/  BRA `(.L_x_11) ;  /* 0x0000000000087947 */ /* 0x000fea0003800000 */
.L_x_12:
[----:B------:R-:W-:Y:S02]  /*0e50*/  ULDC UR4, c[0x0][0x584] ;  /* 0x0001610000047ab9 */ /* 0x000fe40000000800 */
[----:B-1----:R-:W-:-:S07]  /*0e60*/  IMAD.U32 R155, RZ, RZ, UR4 ;  /* 0x00000004ff9b7e24 */ /* 0x002fce000f8e00ff */
.L_x_11:
[----:B------:R-:W-:-:S13]  /*0e70*/  LOP3.LUT P0, RZ, R0, 0xff, RZ, 0xc0, !PT ;  /* 0x000000ff00ff7812 */ /* 0x000fda000780c0ff */
[----:B------:R-:W-:Y:S05]  /*0e80*/  @!P0 EXIT ;  /* 0x000000000000894d */ /* 0x000fea0003800000 */
[----:B------:R-:W-:Y:S01]  /*0e90*/  ULDC UR4, c[0x0][0x28c] ;  /* 0x0000a30000047ab9 */ /* 0x000fe20000000800 */
[----:B------:R-:W-:Y:S01]  /*0ea0*/  LOP3.LUT R166, R19, 0x1, RZ, 0xfc, !PT ;  /* 0x0000000113a67812 */ /* 0x000fe200078efcff */
[----:B------:R-:W-:Y:S01]  /*0eb0*/  UIADD3 UR4, UR4, 0x7f, URZ ;  /* 0x0000007f04047890 */ /* 0x000fe2000fffe03f */
[----:B------:R-:W-:Y:S01]  /*0ec0*/  UMOV UR38, URZ ;  /* 0x0000003f00267c82 */ /* 0x000fe20008000000 */
[----:B------:R-:W-:Y:S02]  /*0ed0*/  UMOV UR39, URZ ;  /* 0x0000003f00277c82 */ /* 0x000fe40008000000 */
[----:B------:R-:W-:-:S04]  /*0ee0*/  USHF.R.S32.HI UR5, URZ, 0x1f, UR4 ;  /* 0x0000001f3f057899 */ /* 0x000fc80008011404 */
[----:B------:R-:W-:-:S04]  /*0ef0*/  ULEA.HI UR5, UR5, UR4, URZ, 0x7 ;  /* 0x0000000405057291 */ /* 0x000fc8000f8f383f */
[----:B------:R-:W-:-:S12]  /*0f00*/  USHF.R.S32.HI UR40, URZ, 0x7, UR5 ;  /* 0x000000073f287899 */ /* 0x000fd80008011405 */
.L_x_284:
[----:B------:R-:W-:Y:S01]  /*0f10*/  LOP3.LUT R0, R18, 0x80, RZ, 0xc0, !PT ;  /* 0x0000008012007812 */ /* 0x000fe200078ec0ff */
[----:B--2---:R-:W2:Y:S01]  /*0f20*/  S2UR UR7, SR_CgaCtaId ;  /* 0x00000000000779c3 */ /* 0x004ea20000008800 */
[----:B------:R-:W-:Y:S02]  /*0f30*/  UMOV UR6, 0x400 ;  /* 0x0000040000067882 */ /* 0x000fe40000000000 */
[----:B------:R-:W-:-:S06]  /*0f40*/  SHF.R.U32.HI R0, RZ, 0x7, R0 ;  /* 0x00000007ff007819 */ /* 0x000fcc0000011600 */
[----:B------:R-:W3:Y:S01]  /*0f50*/  SHFL.IDX PT, R0, R0, RZ, 0x1f ;  /* 0x00001fff00007589 */ /* 0x000ee200000e0000 */
[----:B--2---:R-:W-:Y:S01]  /*0f60*/  ULEA UR42, UR7, UR6, 0x18 ;  /* 0x00000006072a7291 */ /* 0x004fe2000f8ec03f */
[----:B---3--:R-:W-:-:S13]  /*0f70*/  R2UR UR4, R0 ;  /* 0x00000000000472ca */ /* 0x008fda00000e0000 */
[----:B------:R-:W-:-:S04]  /*0f80*/  ULEA.HI UR5, UR4, UR4, URZ, 0x1 ;  /* 0x0000000404057291 */ /* 0x000fc8000f8f083f */
[----:B------:R-:W-:-:S04]  /*0f90*/  ULOP3.LUT UR5, UR5, 0x7fffe, URZ, 0xc0, !UPT ;  /* 0x0007fffe05057892 */ /* 0x000fc8000f8ec03f */
[----:B------:R-:W-:-:S03]  /*0fa0*/  UIADD3 UR5, UR4, -UR5, URZ ;  /* 0x8000000504057290 */ /* 0x000fc6000fffe03f */
[----:B------:R-:W-:Y:S01]  /*0fb0*/  ULDC UR4, c[0x0][0x28c] ;  /* 0x0000a30000047ab9 */ /* 0x000fe20000000800 */
[----:B------:R-:W-:Y:S01]  /*0fc0*/  ULEA UR5, UR5, UR42, 0xd ;  /* 0x0000002a05057291 */ /* 0x000fe2000f8e683f */
[----:B------:R-:W-:-:S03]  /*0fd0*/  ISETP.LT.AND P0, PT, RZ, UR4, PT ;  /* 0x00000004ff007c0c */ /* 0x000fc6000bf01270 */
[----:B------:R-:W-:-:S04]  /*0fe0*/  UIADD3 UR5, UR5, 0x100, URZ ;  /* 0x0000010005057890 */ /* 0x000fc8000fffe03f */
[----:B------:R-:W-:-:S04]  /*0ff0*/  USHF.R.U32.HI UR5, URZ, 0x4, UR5 ;  /* 0x000000043f057899 */ /* 0x000fc80008011605 */
[----:B------:R-:W-:Y:S02]  /*1000*/  ULOP3.LUT UR41, UR5, 0x3fff, URZ, 0xc0, !UPT ;  /* 0x00003fff05297892 */ /* 0x000fe4000f8ec03f */
[----:B01--45:R-:W-:Y:S10]  /*1010*/  @P0 BRA `(.L_x_13) ;  /* 0x0000000000400947 */ /* 0x033ff40003800000 */
[----:B------:R-:W-:Y:S01]  /*1020*/  MOV R0, 0x0 ;  /* 0x0000000000007802 */ /* 0x000fe20000000f00 */
[----:B------:R-:W-:Y:S01]  /*1030*/  ULDC.64 UR4, c[0x4][0x68] ;  /* 0x01001a0000047ab9 */ /* 0x000fe20000000a00 */
[----:B------:R-:W-:Y:S01]  /*1040*/  ULDC.64 UR6, c[0x4][0x8] ;  /* 0x0100020000067ab9 */ /* 0x000fe20000000a00 */
[----:B01----:R-:W-:Y:S01]  /*1050*/  IMAD.U32 R4, RZ, RZ, UR4 ;  /* 0x00000004ff047e24 */ /* 0x003fe2000f8e00ff */
[----:B------:R0:W1:Y:S01]  /*1060*/  LDC.64 R14, c[0x4][R0] ;  /* 0x01000000000e7b82 */ /* 0x0000620000000a00 */
[----:B------:R-:W-:Y:S01]  /*1070*/  IMAD.U32 R5, RZ, RZ, UR5 ;  /* 0x00000005ff057e24 */ /* 0x000fe2000f8e00ff */
[----:B------:R-:W-:Y:S01]  /*1080*/  ULDC.64 UR4, c[0x4][0x70] ;  /* 0x01001c0000047ab9 */ /* 0x000fe20000000a00 */
[----:B------:R-:W-:Y:S02]  /*1090*/  IMAD.U32 R10, RZ, RZ, UR6 ;  /* 0x00000006ff0a7e24 */ /* 0x000fe4000f8e00ff */
[----:B------:R-:W-:Y:S02]  /*10a0*/  IMAD.U32 R6, RZ, RZ, UR4 ;  /* 0x00000004ff067e24 */ /* 0x000fe4000f8e00ff */
[----:B------:R-:W-:-:S02]  /*10b0*/  IMAD.U32 R7, RZ, RZ, UR5 ;  /* 0x00000005ff077e24 */ /* 0x000fc4000f8e00ff */
[----:B------:R-:W-:Y:S02]  /*10c0*/  IMAD.U32 R11, RZ, RZ, UR7 ;  /* 0x00000007ff0b7e24 */ /* 0x000fe4000f8e00ff */
[----:B------:R-:W-:Y:S02]  /*10d0*/  IMAD.MOV.U32 R8, RZ, RZ, 0x1e1 ;  /* 0x000001e1ff087424 */ /* 0x000fe400078e00ff */
[----:B------:R-:W-:Y:S02]  /*10e0*/  IMAD.MOV.U32 R12, RZ, RZ, 0x1 ;  /* 0x00000001ff0c7424 */ /* 0x000fe400078e00ff */
[----:B0-----:R-:W-:-:S07]  /*10f0*/  IMAD.MOV.U32 R13, RZ, RZ, RZ ;  /* 0x000000ffff0d7224 */ /* 0x001fce00078e00ff */
[----:B------:R-:W-:-:S07]  /*1100*/  LEPC R20, `(.L_x_13) ;  /* 0x000000001014794e */ /* 0x000fce0000000000 */
[----:B-1---5:R-:W-:Y:S05]  /*1110*/  CALL.ABS.NOINC R14 ;  /* 0x000000000e007343 */ /* 0x022fea0003c00000 */
.L_x_13:
[----:B------:R-:W-:-:S13]  /*1120*/  ISETP.NE.AND P0, PT, R166, 0x3, PT ;  /* 0x00000003a600780c */ /* 0x000fda0003f05270 */
[----:B------:R-:W-:Y:S05]  /*1130*/  @!P0 BRA `(.L_x_14) ;  /* 0x0000000000048947 */ /* 0x000fea0003800000 */
[----:B------:R-:W-:Y:S01]  /*1140*/  BPT.TRAP 0x1 ;  /* 0x000000040000795c */ /* 0x000fe20000300000 */
.L_x_14:
[----:B------:R-:W-:Y:S02]  /*1150*/  IMAD.U32 R3, RZ, RZ, UR39 ;  /* 0x00000027ff037e24 */ /* 0x000fe4000f8e00ff */
[----:B------:R-:W-:-:S03]  /*1160*/  IMAD.U32 R0, RZ, RZ, UR38 ;  /* 0x00000026ff007e24 */ /* 0x000fc6000f8e00ff */
[----:B------:R-:W-:Y:S02]  /*1170*/  LEA R3, R3, UR42, 0x3 ;  /* 0x0000002a03037c11 */ /* 0x000fe4000f8e18ff */
[----:B------:R-:W-:-:S04]  /*1180*/  SHF.L.U32 R0, R0, 0x1f, RZ ;  /* 0x0000001f00007819 */ /* 0x000fc800000006ff */
[----:B------:R2:W3:Y:S01]  /*1190*/  SYNCS.PHASECHK.TRANS64.TRYWAIT P1, [R3+URZ], R0 ;  /* 0x00000000030075a7 */ /* 0x0004e2000802017f */
[----:B------:R-:W-:Y:S05]  /*11a0*/  @!P0 BRA `(.L_x_15) ;  /* 0x0000000000048947 */ /* 0x000fea0003800000 */
[----:B------:R-:W-:Y:S01]  /*11b0*/  BPT.TRAP 0x1 ;  /* 0x000000040000795c */ /* 0x000fe20000300000 */
.L_x_15:
[----:B---3--:R-:W-:Y:S05]  /*11c0*/  @P1 BRA `(.L_x_16) ;  /* 0x0000000000081947 */ /* 0x008fea0003800000 */
[----:B------:R-:W3:Y:S02]  /*11d0*/  SYNCS.PHASECHK.TRANS64.TRYWAIT P1, [R3+URZ], R0 ;  /* 0x00000000030075a7 */ /* 0x000ee4000802017f */
[----:B---3--:R-:W-:Y:S05]  /*11e0*/  @!P1 BRA `(.L_x_17) ;  /* 0x000000bc00e49947 */ /* 0x008fea0003800000 */
.L_x_16:
[----:B------:R-:W-:-:S04]  /*11f0*/  UISETP.LT.AND UP0, UPT, UR40, 0x1, UPT ;  /* 0x000000012800788c */ /* 0x000fc8000bf01270 */
[----:B------:R-:W-:-:S04]  /*1200*/  USEL UR4, UR40, 0x1, UP0 ;  /* 0x0000000128047887 */ /* 0x000fc80008000000 */
[----:B------:R-:W-:-:S06]  /*1210*/  UIADD3 UR4, UR40, -UR4, URZ ;  /* 0x8000000428047290 */ /* 0x000fcc000fffe03f */
[----:B--23--:R-:W-:Y:S01]  /*1220*/  IMAD.U32 R0, RZ, RZ, UR4 ;  /* 0x00000004ff007e24 */ /* 0x00cfe2000f8e00ff */
[----:B------:R-:W-:Y:S05]  /*1230*/  WARPSYNC.ALL ;  /* 0x0000000000007948 */ /* 0x000fea0003800000 */
[----:B------:R-:W-:Y:S01]  /*1240*/  ISETP.GE.AND P1, PT, R0, 0x1, PT ;  /* 0x000000010000780c */ /* 0x000fe20003f26270 */
[----:B------:R-:W-:Y:S01]  /*1250*/  UIADD3 UR4, UR42, 0x60100, URZ ;  /* 0x000601002a047890 */ /* 0x000fe2000fffe03f */
[----:B------:R-:W-:Y:S01]  /*1260*/  WARPGROUP.ARRIVE ;  /* 0x00000000000079c5 */ /* 0x000fe20000000000 */
[----:B------:R-:W-:Y:S01]  /*1270*/  UMOV UR9, 0x40000040 ;  /* 0x4000004000097882 */ /* 0x000fe20000000000 */
[----:B------:R-:W-:Y:S01]  /*1280*/  UMOV UR11, 0x40000040 ;  /* 0x40000040000b7882 */ /* 0x000fe20000000000 */
[----:B------:R-:W-:Y:S01]  /*1290*/  USHF.R.U32.HI UR4, URZ, 0x4, UR4 ;  /* 0x000000043f047899 */ /* 0x000fe20008011604 */
[----:B------:R-:W-:Y:S01]  /*12a0*/  UMOV UR15, UR11 ;  /* 0x0000000b000f7c82 */ /* 0x000fe20008000000 */
[----:B------:R-:W-:-:S02]  /*12b0*/  UMOV UR13, 0x40000040 ;  /* 0x40000040000d7882 */ /* 0x000fc40000000000 */
[----:B------:R-:W-:Y:S02]  /*12c0*/  ULOP3.LUT UR5, UR4, 0x3fff, URZ, 0xc0, !UPT ;  /* 0x00003fff04057892 */ /* 0x000fe4000f8ec03f */
[----:B------:R-:W-:Y:S02]  /*12d0*/  ULOP3.LUT UR4, UR41, 0x10000, URZ, 0xfc, !UPT ;  /* 0x0001000029047892 */ /* 0x000fe4000f8efc3f */
[----:B------:R-:W-:Y:S02]  /*12e0*/  ULOP3.LUT UR5, UR5, 0x10000, URZ, 0xfc, !UPT ;  /* 0x0001000005057892 */ /* 0x000fe4000f8efc3f */
[----:B------:R-:W-:Y:S02]  /*12f0*/  ULEA UR8, UR39, UR4, 0xd ;  /* 0x0000000427087291 */ /* 0x000fe4000f8e683f */
[----:B------:R-:W-:Y:S02]  /*1300*/  ULEA UR6, UR39, UR5, 0xc ;  /* 0x0000000527067291 */ /* 0x000fe4000f8e603f */
[----:B------:R-:W-:-:S05]  /*1310*/  UIADD3 UR12, UR8, 0x400, URZ ;  /* 0x00000400080c7890 */ /* 0x000fca000fffe03f */
[----:B------:R-:W-:Y:S02]  /*1320*/  UMOV UR10, UR6 ;  /* 0x00000006000a7c82 */ /* 0x000fe40008000000 */
[----:B------:R-:W-:Y:S01]  /*1330*/  HGMMA.64x128x8.F32.TF32 R88, gdesc[UR8], RZ, !UPT, gsb0 ;  /* 0x05e00000085879f0 */ /* 0x000fe2000c0028ff */
[----:B------:R-:W-:Y:S02]  /*1340*/  UMOV UR14, UR10 ;  /* 0x0000000a000e7c82 */ /* 0x000fe40008000000 */
[----:B------:R-:W-:Y:S02]  /*1350*/  WARPGROUP.DEPBAR.LE gsb0, 0x0 ;  /* 0x00008000000079c5 */ /* 0x000fe40000010000 */
[----:B------:R-:W-:-:S07]  /*1360*/  WARPGROUP.ARRIVE ;  /* 0x00000000000079c5 */ /* 0x000fce0000000000 */
[----:B------:R-:W-:Y:S01]  /*1370*/  HGMMA.64x128x8.F32.TF32 R24, gdesc[UR12], RZ, !UPT, gsb0 ;  /* 0x05e000000c1879f0 */ /* 0x000fe2000c0028ff */
[----:B------:R-:W-:Y:S02]  /*1380*/  UIADD3 UR12, UR8, 0x2, URZ ;  /* 0x00000002080c7890 */ /* 0x000fe4000fffe03f */
[----:B------:R-:W-:Y:S01]  /*1390*/  UIADD3 UR14, UR6, 0x2, URZ ;  /* 0x00000002060e7890 */ /* 0x000fe2000fffe03f */
[----:B------:R-:W-:Y:S01]  /*13a0*/  UMOV UR13, 0x40000040 ;  /* 0x40000040000d7882 */ /* 0x000fe20000000000 */
[----:B------:R-:W-:Y:S01]  /*13b0*/  UMOV UR15, 0x40000040 ;  /* 0x40000040000f7882 */ /* 0x000fe20000000000 */
[----:B------:R-:W-:Y:S02]  /*13c0*/  WARPGROUP.DEPBAR.LE gsb0, 0x0 ;  /* 0x00008000000079c5 */ /* 0x000fe40000010000 */
[----:B------:R-:W-:-:S06]  /*13d0*/  WARPGROUP.ARRIVE ;  /* 0x00000000000079c5 */ /* 0x000fcc0000000000 */
[----:B------:R-:W-:Y:S01]  /*13e0*/  HGMMA.64x128x8.F32.TF32 R88, gdesc[UR12], R88, gsb0 ;  /* 0x05e000000c5879f0 */ /* 0x000fe20008002858 */
[----:B------:R-:W-:Y:S01]  /*13f0*/  UIADD3 UR12, UR8, 0x402, URZ ;  /* 0x00000402080c7890 */ /* 0x000fe2000fffe03f */
[----:B------:R-:W-:Y:S01]  /*1400*/  UMOV UR13, 0x40000040 ;  /* 0x40000040000d7882 */ /* 0x000fe20000000000 */
[----:B------:R-:W-:Y:S02]  /*1410*/  WARPGROUP.DEPBAR.LE gsb0, 0x0 ;  /* 0x00008000000079c5 */ /* 0x000fe40000010000 */
[----:B------:R-:W-:-:S07]  /*1420*/  WARPGROUP.ARRIVE ;  /* 0x00000000000079c5 */ /* 0x000fce0000000000 */
[----:B------:R-:W-:Y:S01]  /*1430*/  HGMMA.64x128x8.F32.TF32 R24, gdesc[UR12], R24, gsb0 ;  /* 0x05e000000c1879f0 */ /* 0x000fe20008002818 */
        /* <DEDUP_REMOVED lines=167> */
[----:B------:R-:W-:Y:S03]  /*1eb0*/  HGMMA.64x128x8.F32.TF32 R24, gdesc[UR12], R24, gsb0 ;  /* 0x05e000000c1879f0 */ /* 0x000fe60008002818 */
[----:B------:R-:W-:Y:S02]  /*1ec0*/  WARPGROUP.DEPBAR.LE gsb0, 0x0 ;  /* 0x00008000000079c5 */ /* 0x000fe40000010000 */
[----:B------:R-:W-:Y:S05]  /*1ed0*/  @!P1 BRA `(.L_x_18) ;  /* 0x0000000c00a89947 */ /* 0x000fea0003800000 */
[----:B------:R-:W-:-:S04]  /*1ee0*/  UIADD3 UR6, UR39, 0x1, URZ ;  /* 0x0000000127067890 */ /* 0x000fc8000fffe03f */
[----:B------:R-:W-:-:S04]  /*1ef0*/  UISETP.NE.AND UP0, UPT, UR6, 0x3, UPT ;  /* 0x000000030600788c */ /* 0x000fc8000bf05270 */
[----:B------:R-:W-:Y:S02]  /*1f00*/  USEL UR7, URZ, 0x1, UP0 ;  /* 0x000000013f077887 */ /* 0x000fe40008000000 */
[----:B------:R-:W-:Y:S02]  /*1f10*/  USEL UR6, UR6, URZ, UP0 ;  /* 0x0000003f06067287 */ /* 0x000fe40008000000 */
[----:B------:R-:W-:-:S06]  /*1f20*/  ULOP3.LUT UR7, UR38, UR7, URZ, 0x3c, !UPT ;  /* 0x0000000726077292 */ /* 0x000fcc000f8e3c3f */
[----:B01----:R-:W-:Y:S01]  /*1f30*/  IMAD.U32 R5, RZ, RZ, UR7 ;  /* 0x00000007ff057e24 */ /* 0x003fe2000f8e00ff */
[----:B------:R-:W-:-:S06]  /*1f40*/  UMOV UR7, UR39 ;  /* 0x0000002700077c82 */ /* 0x000fcc0008000000 */
.L_x_25:
[----:B01----:R-:W-:Y:S05]  /*1f50*/  @!P0 BRA `(.L_x_19) ;  /* 0x0000000000048947 */ /* 0x003fea0003800000 */
[----:B------:R-:W-:Y:S01]  /*1f60*/  BPT.TRAP 0x1 ;  /* 0x000000040000795c */ /* 0x000fe20000300000 */
.L_x_19:
[----:B------:R-:W0:Y:S01]  /*1f70*/  S2UR UR9, SR_CgaCtaId ;  /* 0x00000000000979c3 */ /* 0x000e220000008800 */
[----:B------:R-:W-:Y:S01]  /*1f80*/  UMOV UR8, 0x400 ;  /* 0x0000040000087882 */ /* 0x000fe20000000000 */
[----:B------:R-:W-:Y:S01]  /*1f90*/  SHF.L.U32 R3, R5, 0x1f, RZ ;  /* 0x0000001f05037819 */ /* 0x000fe200000006ff */
[----:B0-----:R-:W-:-:S04]  /*1fa0*/  ULEA UR8, UR9, UR8, 0x18 ;  /* 0x0000000809087291 */ /* 0x001fc8000f8ec03f */
[----:B------:R-:W-:-:S09]  /*1fb0*/  ULEA UR9, UR6, UR8, 0x3 ;  /* 0x0000000806097291 */ /* 0x000fd2000f8e183f */
[----:B------:R0:W1:Y:S01]  /*1fc0*/  SYNCS.PHASECHK.TRANS64.TRYWAIT P1, [UR9], R3 ;  /* 0x00000003ff0075a7 */ /* 0x0000620008020149 */
[----:B------:R-:W-:Y:S05]  /*1fd0*/  @!P0 BRA `(.L_x_20) ;  /* 0x0000000000048947 */ /* 0x000fea0003800000 */
[----:B------:R-:W-:Y:S01]  /*1fe0*/  BPT.TRAP 0x1 ;  /* 0x000000040000795c */ /* 0x000fe20000300000 */
.L_x_20:
[----:B-1----:R-:W-:Y:S05]  /*1ff0*/  @P1 BRA `(.L_x_21) ;  /* 0x0000000000081947 */ /* 0x002fea0003800000 */
[----:B------:R-:W1:Y:S02]  /*2000*/  SYNCS.PHASECHK.TRANS64.TRYWAIT P1, [UR9], R3 ;  /* 0x00000003ff0075a7 */ /* 0x000e640008020149 */
[----:B-1----:R-:W-:Y:S05]  /*2010*/  @!P1 BRA `(.L_x_22) ;  /* 0x000000b0006c9947 */ /* 0x002fea0003800000 */
.L_x_21:
[----:B------:R-:W-:Y:S01]  /*2020*/  ULEA UR12, UR6, UR5, 0xc ;  /* 0x00000005060c7291 */ /* 0x000fe2000f8e603f */
[----:B------:R-:W-:Y:S01]  /*2030*/  WARPGROUP.ARRIVE ;  /* 0x00000000000079c5 */ /* 0x000fe20000000000 */
[----:B------:R-:W-:Y:S01]  /*2040*/  ULEA UR10, UR6, UR4, 0xd ;  /* 0x00000004060a7291 */ /* 0x000fe2000f8e683f */
[----:B------:R-:W-:Y:S01]  /*2050*/  UMOV UR19, 0x40000040 ;  /* 0x4000004000137882 */ /* 0x000fe20000000000 */
[----:B------:R-:W-:Y:S01]  /*2060*/  UMOV UR17, 0x40000040 ;  /* 0x4000004000117882 */ /* 0x000fe20000000000 */
[----:B------:R-:W-:Y:S02]  /*2070*/  UIADD3 UR14, UR12, 0xc06, URZ ;  /* 0x00000c060c0e7890 */ /* 0x000fe4000fffe03f */
[----:B------:R-:W-:Y:S02]  /*2080*/  UMOV UR18, UR12 ;  /* 0x0000000c00127c82 */ /* 0x000fe40008000000 */
[----:B------:R-:W-:Y:S01]  /*2090*/  UMOV UR16, UR10 ;  /* 0x0000000a00107c82 */ /* 0x000fe20008000000 */
[----:B------:R-:W-:Y:S01]  /*20a0*/  UMOV UR15, 0x40000040 ;  /* 0x40000040000f7882 */ /* 0x000fe20000000000 */
[----:B------:R-:W-:Y:S01]  /*20b0*/  HGMMA.64x128x8.F32.TF32 R88, gdesc[UR16], R88, gsb0 ;  /* 0x05e00000105879f0 */ /* 0x000fe20008002858 */
[----:B------:R-:W-:Y:S01]  /*20c0*/  UIADD3 UR16, UR10, 0x400, URZ ;  /* 0x000004000a107890 */ /* 0x000fe2000fffe03f */
[----:B------:R-:W-:Y:S01]  /*20d0*/  UMOV UR17, 0x40000040 ;  /* 0x4000004000117882 */ /* 0x000fe20000000000 */
[----:B------:R-:W-:Y:S01]  /*20e0*/  UMOV UR13, 0x40000040 ;  /* 0x40000040000d7882 */ /* 0x000fe20000000000 */
[----:B------:R-:W-:-:S02]  /*20f0*/  WARPGROUP.DEPBAR.LE gsb0, 0x0 ;  /* 0x00008000000079c5 */ /* 0x000fc40000010000 */
[----:B------:R-:W-:-:S06]  /*2100*/  WARPGROUP.ARRIVE ;  /* 0x00000000000079c5 */ /* 0x000fcc0000000000 */
        /* <DEDUP_REMOVED lines=161> */
[----:B------:R-:W-:Y:S01]  /*2b20*/  UIADD3 UR12, UR10, 0x1806, URZ ;  /* 0x000018060a0c7890 */ /* 0x000fe2000fffe03f */
        /* <DEDUP_REMOVED lines=9> */
[----:B------:R-:W-:-:S07]  /*2bc0*/  WARPGROUP.ARRIVE ;  /* 0x00000000000079c5 */ /* 0x000fce0000000000 */
        /* <DEDUP_REMOVED lines=8> */
[----:B------:R-:W-:Y:S01]  /*2c50*/  BPT.TRAP 0x1 ;  /* 0x000000040000795c */ /* 0x000fe20000300000 */
.L_x_23:
[----:B------:R-:W-:Y:S01]  /*2c60*/  ULEA UR8, UR7, UR8, 0x3 ;  /* 0x0000000807087291 */ /* 0x000fe2000f8e183f */
[----:B------:R-:W-:-:S03]  /*2c70*/  ISETP.GT.U32.AND P1, PT, R19, 0x1, PT ;  /* 0x000000011300780c */ /* 0x000fc60003f24070 */
[----:B------:R-:W-:-:S04]  /*2c80*/  UIADD3 UR8, UR8, 0x18, URZ ;  /* 0x0000001808087890 */ /* 0x000fc8000fffe03f */
[----:B------:R-:W-:-:S09]  /*2c90*/  UPRMT UR8, URZ, 0x654, UR8 ;  /* 0x000006543f087896 */ /* 0x000fd20008000008 */
[----:B------:R-:W-:Y:S01]  /*2ca0*/  SYNCS.ARRIVE.TRANS64.RED.A1T0 RZ, [UR8], RZ ;  /* 0x000000ffffff79a7 */ /* 0x000fe20008100408 */
[----:B------:R-:W-:Y:S05]  /*2cb0*/  @P1 BRA `(.L_x_24) ;  /* 0x0000000000041947 */ /* 0x000fea0003800000 */
[----:B------:R-:W-:Y:S01]  /*2cc0*/  BPT.TRAP 0x1 ;  /* 0x000000040000795c */ /* 0x000fe20000300000 */
.L_x_24:
[----:B------:R-:W-:Y:S01]  /*2cd0*/  UIADD3 UR6, UR6, 0x1, URZ ;  /* 0x0000000106067890 */ /* 0x000fe2000fffe03f */
[C---:B------:R-:W-:Y:S01]  /*2ce0*/  ISETP.GT.AND P1, PT, R0.reuse, 0x1, PT ;  /* 0x000000010000780c */ /* 0x040fe20003f24270 */
[----:B------:R-:W-:Y:S01]  /*2cf0*/  UIADD3 UR7, UR7, 0x1, URZ ;  /* 0x0000000107077890 */ /* 0x000fe2000fffe03f */
[----:B------:R-:W-:Y:S01]  /*2d00*/  VIADD R0, R0, 0xffffffff ;  /* 0xffffffff00007836 */ /* 0x000fe20000000000 */
[----:B------:R-:W-:Y:S02]  /*2d10*/  UISETP.NE.AND UP0, UPT, UR6, 0x3, UPT ;  /* 0x000000030600788c */ /* 0x000fe4000bf05270 */
[----:B------:R-:W-:Y:S02]  /*2d20*/  UISETP.NE.AND UP1, UPT, UR7, 0x3, UPT ;  /* 0x000000030700788c */ /* 0x000fe4000bf25270 */
[----:B------:R-:W-:Y:S02]  /*2d30*/  USEL UR8, URZ, 0x1, UP0 ;  /* 0x000000013f087887 */ /* 0x000fe40008000000 */
[----:B------:R-:W-:-:S02]  /*2d40*/  USEL UR6, UR6, URZ, UP0 ;  /* 0x0000003f06067287 */ /* 0x000fc40008000000 */
[----:B------:R-:W-:Y:S02]  /*2d50*/  USEL UR7, UR7, URZ, UP1 ;  /* 0x0000003f07077287 */ /* 0x000fe40008800000 */
[----:B------:R-:W-:Y:S01]  /*2d60*/  LOP3.LUT R5, R5, UR8, RZ, 0x3c, !PT ;  /* 0x0000000805057c12 */ /* 0x000fe2000f8e3cff */
[----:B------:R-:W-:Y:S09]  /*2d70*/  @P1 BRA `(.L_x_25) ;  /* 0xfffffff000741947 */ /* 0x000ff2000383ffff */
.L_x_18:
[----:B------:R-:W2:Y:S02]  /*2d80*/  LDC R0, c[0x0][0x28c] ;  /* 0x0000a300ff007b82 */ /* 0x000ea40000000800 */
[----:B--2---:R-:W-:-:S13]  /*2d90*/  ISETP.GE.AND P1, PT, R0, 0x1, PT ;  /* 0x000000010000780c */ /* 0x004fda0003f26270 */
[----:B------:R-:W-:Y:S05]  /*2da0*/  @!P1 BRA `(.L_x_26) ;  /* 0x0000000000489947 */ /* 0x000fea0003800000 */
[----:B------:R-:W-:Y:S05]  /*2db0*/  @!P0 BRA `(.L_x_27) ;  /* 0x0000000000048947 */ /* 0x000fea0003800000 */
[----:B------:R-:W-:Y:S01]  /*2dc0*/  BPT.TRAP 0x1 ;  /* 0x000000040000795c */ /* 0x000fe20000300000 */
.L_x_27:
[----:B------:R-:W2:Y:S01]  /*2dd0*/  S2UR UR7, SR_CgaCtaId ;  /* 0x00000000000779c3 */ /* 0x000ea20000008800 */
[----:B------:R-:W-:Y:S01]  /*2de0*/  UISETP.LT.AND UP0, UPT, UR40, 0x1, UPT ;  /* 0x000000012800788c */ /* 0x000fe2000bf01270 */
[----:B------:R-:W-:-:S03]  /*2df0*/  ISETP.GT.U32.AND P0, PT, R19, 0x1, PT ;  /* 0x000000011300780c */ /* 0x000fc60003f04070 */
[----:B------:R-:W-:-:S04]  /*2e00*/  USEL UR6, UR40, 0x1, UP0 ;  /* 0x0000000128067887 */ /* 0x000fc80008000000 */
[----:B------:R-:W-:-:S04]  /*2e10*/  UIADD3 UR6, UR39, UR40, -UR6 ;  /* 0x0000002827067290 */ /* 0x000fc8000fffe806 */
[----:B------:R-:W-:-:S04]  /*2e20*/  UIMAD.WIDE.U32 UR4, UR6, -0x55555555, URZ ;  /* 0xaaaaaaab060478a5 */ /* 0x000fc8000f8e003f */
[----:B------:R-:W-:-:S03]  /*2e30*/  USHF.R.U32.HI UR4, URZ, 0x1, UR5 ;  /* 0x000000013f047899 */ /* 0x000fc60008011605 */
[----:B------:R-:W-:Y:S01]  /*2e40*/  UMOV UR5, 0x400 ;  /* 0x0000040000057882 */ /* 0x000fe20000000000 */
[----:B------:R-:W-:Y:S02]  /*2e50*/  UIMAD UR6, UR4, -0x3, UR6 ;  /* 0xfffffffd040678a4 */ /* 0x000fe4000f8e0206 */
[----:B--2---:R-:W-:-:S04]  /*2e60*/  ULEA UR5, UR7, UR5, 0x18 ;  /* 0x0000000507057291 */ /* 0x004fc8000f8ec03f */
[----:B------:R-:W-:-:S04]  /*2e70*/  ULEA UR6, UR6, UR5, 0x3 ;  /* 0x0000000506067291 */ /* 0x000fc8000f8e183f */
[----:B------:R-:W-:-:S04]  /*2e80*/  UIADD3 UR6, UR6, 0x18, URZ ;  /* 0x0000001806067890 */ /* 0x000fc8000fffe03f */
[----:B------:R-:W-:-:S09]  /*2e90*/  UPRMT UR6, URZ, 0x654, UR6 ;  /* 0x000006543f067896 */ /* 0x000fd20008000006 */
[----:B------:R-:W-:Y:S01]  /*2ea0*/  SYNCS.ARRIVE.TRANS64.RED.A1T0 RZ, [UR6], RZ ;  /* 0x000000ffffff79a7 */ /* 0x000fe20008100406 */
[----:B------:R-:W-:Y:S05]  /*2eb0*/  @P0 BRA `(.L_x_26) ;  /* 0x0000000000040947 */ /* 0x000fea0003800000 */
[----:B------:R-:W-:Y:S01]  /*2ec0*/  BPT.TRAP 0x1 ;  /* 0x000000040000795c */ /* 0x000fe20000300000 */
.L_x_26:
[----:B------:R-:W2:Y:S01]  /*2ed0*/  LDC R6, c[0x0][0x288] ;  /* 0x0000a200ff067b82 */ /* 0x000ea20000000800 */
[----:B01----:R-:W-:Y:S01]  /*2ee0*/  LOP3.LUT R4, R18, 0x60, RZ, 0xc0, !PT ;  /* 0x0000006012047812 */ /* 0x003fe200078ec0ff */
[----:B------:R-:W-:Y:S01]  /*2ef0*/  IMAD.SHL.U32 R13, R153, 0x80, RZ ;  /* 0x00000080990d7824 */ /* 0x000fe200078e00ff */
[----:B------:R-:W-:Y:S01]  /*2f00*/  UIADD3 UR39, UR40, UR39, URZ ;  /* 0x0000002728277290 */ /* 0x000fe2000fffe03f */
[----:B------:R-:W-:Y:S01]  /*2f10*/  SHF.R.U32.HI R3, RZ, 0x2, R18 ;  /* 0x00000002ff037819 */ /* 0x000fe20000011612 */
[----:B------:R-:W-:Y:S01]  /*2f20*/  IMAD.SHL.U32 R15, R152, 0x100, RZ ;  /* 0x00000100980f7824 */ /* 0x000fe200078e00ff */
[----:B------:R-:W-:Y:S01]  /*2f30*/  SHF.R.U32.HI R10, RZ, 0x1, R4 ;  /* 0x00000001ff0a7819 */ /* 0x000fe20000011604 */
[----:B------:R-:W-:Y:S01]  /*2f40*/  UISETP.GT.U32.AND UP0, UPT, UR39, 0x2, UPT ;  /* 0x000000022700788c */ /* 0x000fe2000bf04070 */
[----:B------:R-:W-:Y:S01]  /*2f50*/  LOP3.LUT R4, R18, 0x3, RZ, 0xc0, !PT ;  /* 0x0000000312047812 */ /* 0x000fe200078ec0ff */
[----:B------:R-:W-:Y:S01]  /*2f60*/  ULDC UR7, c[0x0][0x284] ;  /* 0x0000a10000077ab9 */ /* 0x000fe20000000800 */
[----:B------:R-:W-:Y:S01]  /*2f70*/  LOP3.LUT R0, R22, 0x1, RZ, 0xc0, !PT ;  /* 0x0000000116007812 */ /* 0x000fe200078ec0ff */
[----:B------:R-:W-:Y:S01]  /*2f80*/  UISETP.LT.U32.AND UP0, UPT, UR40, 0x3, UP0 ;  /* 0x000000032800788c */ /* 0x000fe20008701070 */
[----:B------:R-:W-:Y:S01]  /*2f90*/  LOP3.LUT R3, R3, 0x7, RZ, 0xc0, !PT ;  /* 0x0000000703037812 */ /* 0x000fe200078ec0ff */
[----:B------:R-:W-:Y:S01]  /*2fa0*/  UISETP.GE.U32.AND UP1, UPT, UR40, 0x3, UPT ;  /* 0x000000032800788c */ /* 0x000fe2000bf26070 */
[----:B------:R-:W-:Y:S01]  /*2fb0*/  SHF.R.S32.HI R21, RZ, 0x1f, R23 ;  /* 0x0000001fff157819 */ /* 0x000fe20000011417 */
[----:B------:R-:W-:Y:S01]  /*2fc0*/  IMAD.SHL.U32 R8, R0, 0x40, RZ ;  /* 0x0000004000087824 */ /* 0x000fe200078e00ff */
[----:B------:R-:W-:Y:S01]  /*2fd0*/  IADD3 R5, RZ, -R10, -R3 ;  /* 0x8000000aff057210 */ /* 0x000fe20007ffe803 */
[----:B------:R-:W-:Y:S01]  /*2fe0*/  ULDC.64 UR8, c[0x0][0x5d0] ;  /* 0x0001740000087ab9 */ /* 0x000fe20000000a00 */
[----:B------:R-:W-:-:S02]  /*2ff0*/  UIMAD.WIDE.U32 UR4, UR39, -0x55555555, URZ ;  /* 0xaaaaaaab270478a5 */ /* 0x000fc4000f8e003f */
[----:B------:R-:W-:Y:S01]  /*3000*/  USEL UR6, URZ, 0x1, !UP0 ;  /* 0x000000013f067887 */ /* 0x000fe2000c000000 */
[----:B------:R-:W-:Y:S01]  /*3010*/  LOP3.LUT R3, R8, 0x40, R3, 0xe2, !PT ;  /* 0x0000004008037812 */ /* 0x000fe200078ee203 */
[----:B------:R-:W-:Y:S01]  /*3020*/  IMAD.WIDE R8, R152, 0x100, RZ ;  /* 0x0000010098087825 */ /* 0x000fe200078e02ff */
[----:B------:R-:W-:Y:S01]  /*3030*/  USHF.R.U32.HI UR4, URZ, 0x1, UR5 ;  /* 0x000000013f047899 */ /* 0x000fe20008011605 */
[----:B--2---:R-:W-:Y:S01]  /*3040*/  ISETP.GE.AND P0, PT, R13, R6, PT ;  /* 0x000000060d00720c */ /* 0x004fe20003f06270 */
[----:B------:R-:W-:Y:S01]  /*3050*/  ULOP3.LUT UR38, UR38, UR6, URZ, 0x3c, !UPT ;  /* 0x0000000626267292 */ /* 0x000fe2000f8e3c3f */
[----:B------:R-:W-:Y:S01]  /*3060*/  IMAD R12, R4, -0x2, R6 ;  /* 0xfffffffe040c7824 */ /* 0x000fe200078e0206 */
[----:B------:R-:W-:Y:S01]  /*3070*/  LOP3.LUT R153, R8, R3, R10, 0xfe, !PT ;  /* 0x0000000308997212 */ /* 0x000fe200078efe0a */
[----:B------:R-:W-:Y:S01]  /*3080*/  IMAD.SHL.U32 R6, R18, 0x2, RZ ;  /* 0x0000000212067824 */ /* 0x000fe200078e00ff */
[----:B------:R-:W-:Y:S01]  /*3090*/  ISETP.GE.OR P0, PT, R15, UR7, P0 ;  /* 0x000000070f007c0c */ /* 0x000fe20008706670 */
[----:B------:R-:W-:Y:S01]  /*30a0*/  IMAD R4, R21, UR8, RZ ;  /* 0x0000000815047c24 */ /* 0x000fe2000f8e02ff */
[----:B------:R-:W-:Y:S01]  /*30b0*/  UIMAD UR39, UR4, -0x3, UR39 ;  /* 0xfffffffd042778a4 */ /* 0x000fe2000f8e0227 */
[----:B------:R-:W-:Y:S01]  /*30c0*/  IMAD R0, R0, -0x40, R5 ;  /* 0xffffffc000007824 */ /* 0x000fe200078e0205 */
[----:B------:R-:W-:Y:S01]  /*30d0*/  LOP3.LUT R6, R13, 0x6, R6, 0xf8, !PT ;  /* 0x000000060d067812 */ /* 0x000fe200078ef806 */
[----:B------:R-:W-:Y:S01]  /*30e0*/  IMAD R11, R23, UR9, R4 ;  /* 0x00000009170b7c24 */ /* 0x000fe2000f8e0204 */
[----:B------:R-:W-:Y:S01]  /*30f0*/  @UP1 ULOP3.LUT UR38, UR38, 0x1, UR4, 0x78, !UPT ;  /* 0x0000000126261892 */ /* 0x000fe2000f8e7804 */
[----:B------:R-:W-:Y:S01]  /*3100*/  IMAD.MOV.U32 R152, RZ, RZ, -0x1 ;  /* 0xffffffffff987424 */ /* 0x000fe200078e00ff */
[----:B------:R-:W-:-:S02]  /*3110*/  SHF.R.S32.HI R7, RZ, 0x1f, R6 ;  /* 0x0000001fff077819 */ /* 0x000fc40000011406 */
[----:B------:R-:W-:Y:S01]  /*3120*/  IADD3 R3, -R15, UR7, R0 ;  /* 0x000000070f037c10 */ /* 0x000fe2000fffe100 */
[----:B------:R-:W-:Y:S02]  /*3130*/  IMAD.IADD R0, R12, 0x1, -R13 ;  /* 0x000000010c007824 */ /* 0x000fe400078e0a0d */
[----:B------:R-:W-:-:S04]  /*3140*/  IMAD.WIDE.U32 R4, R23, UR8, R6 ;  /* 0x0000000817047c25 */ /* 0x000fc8000f8e0006 */
[----:B------:R-:W-:Y:S02]  /*3150*/  IMAD.IADD R11, R5, 0x1, R11 ;  /* 0x00000001050b7824 */ /* 0x000fe400078e020b */
[----:B------:R-:W-:Y:S01]  /*3160*/  IMAD.MOV.U32 R10, RZ, RZ, R4 ;  /* 0x000000ffff0a7224 */ /* 0x000fe200078e0004 */
[----:B------:R-:W-:Y:S06]  /*3170*/  @P0 BRA `(.L_x_28) ;  /* 0x0000008000640947 */ /* 0x000fec0003800000 */
[----:B------:R-:W0:Y:S01]  /*3180*/  LDC.64 R4, c[0x0][0x5c8] ;  /* 0x00017200ff047b82 */ /* 0x000e220000000a00 */
[----:B-----5:R-:W-:Y:S01]  /*3190*/  FSETP.NEU.AND P0, PT, R155, RZ, PT ;  /* 0x000000ff9b00720b */ /* 0x020fe20003f0d000 */
[----:B------:R-:W-:Y:S01]  /*31a0*/  BSSY B0, `(.L_x_28) ;  /* 0x0000816000007945 */ /* 0x000fe20003800000 */
[----:B------:R-:W-:-:S04]  /*31b0*/  ISETP.GT.AND P3, PT, R3, RZ, PT ;  /* 0x000000ff0300720c */ /* 0x000fc80003f64270 */
[----:B------:R-:W-:Y:S01]  /*31c0*/  ISETP.GT.AND P2, PT, R0, RZ, P3 ;  /* 0x000000ff0000720c */ /* 0x000fe20001f44270 */
[-C--:B0-----:R-:W-:Y:S02]  /*31d0*/  IMAD R12, R9, R4.reuse, RZ ;  /* 0x00000004090c7224 */ /* 0x081fe400078e02ff */
[----:B------:R-:W-:-:S04]  /*31e0*/  IMAD.WIDE.U32 R168, R153, R4, R10 ;  /* 0x0000000499a87225 */ /* 0x000fc800078e000a */
[----:B------:R-:W-:-:S04]  /*31f0*/  IMAD R11, R153, R5, R12 ;  /* 0x00000005990b7224 */ /* 0x000fc800078e020c */
[----:B------:R-:W-:Y:S01]  /*3200*/  IMAD.IADD R171, R169, 0x1, R11 ;  /* 0x00000001a9ab7824 */ /* 0x000fe200078e020b */
[----:B------:R-:W-:Y:S06]  /*3210*/  @!P0 BRA `(.L_x_29) ;  /* 0x0000005c00148947 */ /* 0x000fec0003800000 */
[----:B------:R-:W0:Y:S01]  /*3220*/  LDC.64 R12, c[0x0][0x5b8] ;  /* 0x00016e00ff0c7b82 */ /* 0x000e220000000a00 */
[----:B------:R-:W-:-:S07]  /*3230*/  ULDC.64 UR4, c[0x0][0x5c0] ;  /* 0x0001700000047ab9 */ /* 0x000fce0000000a00 */
[----:B------:R-:W1:Y:S08]  /*3240*/  LDC.64 R14, c[0x0][0x5b0] ;  /* 0x00016c00ff0e7b82 */ /* 0x000e700000000a00 */
[----:B------:R-:W2:Y:S01]  /*3250*/  LDC.64 R10, c[0x0][0x5a8] ;  /* 0x00016a00ff0a7b82 */ /* 0x000ea20000000a00 */
[----:B0-----:R-:W-:-:S04]  /*3260*/  IMAD R20, R21, R12, RZ ;  /* 0x0000000c15147224 */ /* 0x001fc800078e02ff */
[C---:B------:R-:W-:Y:S02]  /*3270*/  IMAD R13, R23.reuse, R13, R20 ;  /* 0x0000000d170d7224 */ /* 0x040fe400078e0214 */
[----:B------:R-:W-:-:S04]  /*3280*/  IMAD.WIDE.U32 R20, R23, R12, R6 ;  /* 0x0000000c17147225 */ /* 0x000fc800078e0006 */
[----:B-1----:R-:W-:Y:S02]  /*3290*/  IMAD R156, R9, R14, RZ ;  /* 0x0000000e099c7224 */ /* 0x002fe400078e02ff */
[----:B------:R-:W-:Y:S02]  /*32a0*/  IMAD.IADD R157, R21, 0x1, R13 ;  /* 0x00000001159d7824 */ /* 0x000fe400078e020d */
[----:B------:R-:W-:Y:S02]  /*32b0*/  IMAD R173, R153, R15, R156 ;  /* 0x0000000f99ad7224 */ /* 0x000fe400078e029c */
[----:B------:R-:W-:-:S04]  /*32c0*/  IMAD.MOV.U32 R156, RZ, RZ, R20 ;  /* 0x000000ffff9c7224 */ /* 0x000fc800078e0014 */
[----:B------:R-:W-:-:S04]  /*32d0*/  IMAD.WIDE.U32 R158, R153, R14, R156 ;  /* 0x0000000e999e7225 */ /* 0x000fc800078e009c */
[----:B------:R-:W-:Y:S01]  /*32e0*/  IMAD.IADD R159, R159, 0x1, R173 ;  /* 0x000000019f9f7824 */ /* 0x000fe200078e02ad */
[----:B--2---:R-:W-:-:S04]  /*32f0*/  LEA R160, P0, R158, R10, 0x2 ;  /* 0x0000000a9ea07211 */ /* 0x004fc800078010ff */
[----:B------:R-:W-:-:S05]  /*3300*/  LEA.HI.X R161, R158, R11, R159, 0x2, P0 ;  /* 0x0000000b9ea17211 */ /* 0x000fca00000f149f */
[----:B------:R0:W2:Y:S01]  /*3310*/  @P2 LDG.E.LTC128B R167, desc[UR36][R160.64] ;  /* 0x00000024a0a72981 */ /* 0x0000a2000c1e1920 */
[----:B------:R-:W-:Y:S01]  /*3320*/  LEA R158, P0, R168, UR4, 0x2 ;  /* 0x00000004a89e7c11 */ /* 0x000fe2000f8010ff */
[----:B------:R-:W-:Y:S01]  /*3330*/  IMAD.WIDE.U32 R162, R153, R14, R6 ;  /* 0x0000000e99a27225 */ /* 0x000fe200078e0006 */
[----:B------:R-:W-:Y:S01]  /*3340*/  ISETP.GT.AND P1, PT, R0, 0x1, P3 ;  /* 0x000000010000780c */ /* 0x000fe20001f24270 */
[----:B------:R-:W-:Y:S01]  /*3350*/  BSSY B1, `(.L_x_30) ;  /* 0x0000011000017945 */ /* 0x000fe20003800000 */
[----:B------:R-:W-:Y:S01]  /*3360*/  LEA.HI.X R159, R168, UR5, R171, 0x2, P0 ;  /* 0x00000005a89f7c11 */ /* 0x000fe200080f14ab */
[----:B------:R-:W-:Y:S01]  /*3370*/  IMAD.IADD R163, R173, 0x1, R163 ;  /* 0x00000001ada37824 */ /* 0x000fe200078e02a3 */
[C---:B0-----:R-:W-:Y:S01]  /*3380*/  SHF.L.U64.HI R161, R14.reuse, 0x3, R15 ;  /* 0x000000030ea17819 */ /* 0x041fe2000001020f */
[----:B------:R-:W-:-:S04]  /*3390*/  IMAD.SHL.U32 R160, R14, 0x8, RZ ;  /* 0x000000080ea07824 */ /* 0x000fc800078e00ff */
[----:B------:R-:W-:Y:S01]  /*33a0*/  IMAD.WIDE.U32 R170, R153, R14, R160 ;  /* 0x0000000e99aa7225 */ /* 0x000fe200078e00a0 */
[----:B--2---:R-:W-:-:S05]  /*33b0*/  LOP3.LUT R164, R167, 0xffffe000, RZ, 0xc0, !PT ;  /* 0xffffe000a7a47812 */ /* 0x004fca00078ec0ff */
[----:B------:R-:W-:Y:S01]  /*33c0*/  FMUL R169, R164, R155 ;  /* 0x0000009ba4a97220 */ /* 0x000fe20000400000 */
[----:B------:R-:W-:-:S04]  /*33d0*/  IMAD.WIDE.U32 R164, R23, R12, R162 ;  /* 0x0000000c17a47225 */ /* 0x000fc800078e00a2 */
[----:B------:R-:W-:Y:S01]  /*33e0*/  FFMA R169, R88, R154, R169 ;  /* 0x0000009a58a97223 */ /* 0x000fe200000000a9 */
[----:B------:R-:W-:Y:S01]  /*33f0*/  IMAD.IADD R88, R13, 0x1, R165 ;  /* 0x000000010d587824 */ /* 0x000fe200078e02a5 */
[----:B------:R-:W-:-:S03]  /*3400*/  LEA R162, P0, R164, R10, 0x2 ;  /* 0x0000000aa4a27211 */ /* 0x000fc600078010ff */
[----:B------:R-:W-:Y:S02]  /*3410*/  F2FP.TF32.F32.PACK_B R169, R169 ;  /* 0x000000a9ffa9723e */ /* 0x000fe400024050ff */
[----:B------:R-:W-:-:S03]  /*3420*/  LEA.HI.X R163, R164, R11, R88, 0x2, P0 ;  /* 0x0000000ba4a37211 */ /* 0x000fc600000f1458 */
[----:B------:R0:W-:Y:S01]  /*3430*/  @P2 STG.E desc[UR36][R158.64], R169 ;  /* 0x000000a99e002986 */ /* 0x0001e2000c101924 */
[----:B------:R-:W-:Y:S05]  /*3440*/  @!P1 BRA `(.L_x_31) ;  /* 0x0000000000049947 */ /* 0x000fea0003800000 */
[----:B------:R1:W5:Y:S02]  /*3450*/  LDG.E.LTC128B R167, desc[UR36][R162.64+0x4] ;  /* 0x00000424a2a77981 */ /* 0x000364000c1e1920 */
.L_x_31:
[----:B------:R-:W-:Y:S05]  /*3460*/  BSYNC B1 ;  /* 0x0000000000017941 */ /* 0x000fea0003800000 */
.L_x_30:
[----:B-----5:R-:W-:Y:S01]  /*3470*/  LOP3.LUT R88, R167, 0xffffe000, RZ, 0xc0, !PT ;  /* 0xffffe000a7587812 */ /* 0x020fe200078ec0ff */
[----:B0-----:R-:W-:Y:S01]  /*3480*/  IMAD.IADD R169, R173, 0x1, R171 ;  /* 0x00000001ada97824 */ /* 0x001fe200078e02ab */
[----:B------:R-:W-:Y:S01]  /*3490*/  ISETP.GT.AND P0, PT, R3, 0x8, PT ;  /* 0x000000080300780c */ /* 0x000fe20003f04270 */
[----:B------:R-:W-:Y:S01]  /*34a0*/  IMAD.MOV.U32 R172, RZ, RZ, R167 ;  /* 0x000000ffffac7224 */ /* 0x000fe200078e00a7 */
[----:B------:R-:W-:Y:S01]  /*34b0*/  IADD3 R164, P4, R20, R170, RZ ;  /* 0x000000aa14a47210 */ /* 0x000fe20007f9e0ff */
[----:B------:R-:W-:Y:S01]  /*34c0*/  FMUL R88, R88, R155 ;  /* 0x0000009b58587220 */ /* 0x000fe20000400000 */
[----:B------:R-:W-:-:S03]  /*34d0*/  ISETP.GT.AND P2, PT, R0, RZ, P0 ;  /* 0x000000ff0000720c */ /* 0x000fc60000744270 */
[----:B------:R-:W-:Y:S01]  /*34e0*/  FFMA R173, R89, R154, R88 ;  /* 0x0000009a59ad7223 */ /* 0x000fe20000000058 */
[----:B------:R-:W-:Y:S01]  /*34f0*/  IMAD.X R165, R169, 0x1, R157, P4 ;  /* 0x00000001a9a57824 */ /* 0x000fe200020e069d */
[----:B------:R-:W-:-:S03]  /*3500*/  LEA R88, P4, R164, R10, 0x2 ;  /* 0x0000000aa4587211 */ /* 0x000fc600078810ff */
[----:B------:R-:W-:Y:S02]  /*3510*/  F2FP.TF32.F32.PACK_B R173, R173 ;  /* 0x000000adffad723e */ /* 0x000fe400024050ff */
[----:B------:R-:W-:-:S03]  /*3520*/  LEA.HI.X R89, R164, R11, R165, 0x2, P4 ;  /* 0x0000000ba4597211 */ /* 0x000fc600020f14a5 */
[----:B------:R0:W-:Y:S04]  /*3530*/  @P1 STG.E desc[UR36][R158.64+0x4], R173 ;  /* 0x000004ad9e001986 */ /* 0x0001e8000c101924 */
[----:B------:R2:W3:Y:S01]  /*3540*/  @P2 LDG.E.LTC128B R172, desc[UR36][R88.64] ;  /* 0x0000002458ac2981 */ /* 0x0004e2000c1e1920 */
[----:B------:R-:W-:Y:S01]  /*3550*/  IMAD.SHL.U32 R165, R4, 0x20, RZ ;  /* 0x0000002004a57824 */ /* 0x000fe200078e00ff */
[----:B------:R-:W-:Y:S01]  /*3560*/  IADD3 R170, P1, R6, R170, RZ ;  /* 0x000000aa06aa7210 */ /* 0x000fe20007f3e0ff */
[----:B------:R-:W-:Y:S03]  /*3570*/  BSSY B1, `(.L_x_32) ;  /* 0x0000011000017945 */ /* 0x000fe60003800000 */
[----:B------:R-:W-:Y:S01]  /*3580*/  IADD3 R168, P4, R165, R158, RZ ;  /* 0x0000009ea5a87210 */ /* 0x000fe20007f9e0ff */
[----:B------:R-:W-:Y:S01]  /*3590*/  IMAD.X R171, R7, 0x1, R169, P1 ;  /* 0x0000000107ab7824 */ /* 0x000fe200008e06a9 */
[----:B------:R-:W-:Y:S01]  /*35a0*/  ISETP.GT.AND P1, PT, R0, 0x1, P0 ;  /* 0x000000010000780c */ /* 0x000fe20000724270 */
[----:B------:R-:W-:-:S03]  /*35b0*/  IMAD.WIDE.U32 R170, R23, R12, R170 ;  /* 0x0000000c17aa7225 */ /* 0x000fc600078e00aa */
[----:B--2---:R-:W-:Y:S02]  /*35c0*/  LEA R88, P5, R170, R10, 0x2 ;  /* 0x0000000aaa587211 */ /* 0x004fe400078a10ff */
[----:B---3--:R-:W-:-:S05]  /*35d0*/  LOP3.LUT R164, R172, 0xffffe000, RZ, 0xc0, !PT ;  /* 0xffffe000aca47812 */ /* 0x008fca00078ec0ff */
[----:B------:R-:W-:-:S04]  /*35e0*/  FMUL R167, R164, R155 ;  /* 0x0000009ba4a77220 */ /* 0x000fc80000400000 */
[----:B------:R-:W-:Y:S01]  /*35f0*/  FFMA R175, R90, R154, R167 ;  /* 0x0000009a5aaf7223 */ /* 0x000fe200000000a7 */
[----:B------:R-:W-:Y:S01]  /*3600*/  SHF.L.U64.HI R167, R4, 0x5, R5 ;  /* 0x0000000504a77819 */ /* 0x000fe20000010205 */
[----:B------:R-:W-:-:S03]  /*3610*/  IMAD.IADD R90, R13, 0x1, R171 ;  /* 0x000000010d5a7824 */ /* 0x000fc600078e02ab */
[----:B------:R-:W-:Y:S01]  /*3620*/  F2FP.TF32.F32.PACK_B R175, R175 ;  /* 0x000000afffaf723e */ /* 0x000fe200024050ff */
[----:B------:R-:W-:Y:S01]  /*3630*/  IMAD.X R169, R167, 0x1, R159, P4 ;  /* 0x00000001a7a97824 */ /* 0x000fe200020e069f */
[----:B------:R-:W-:-:S04]  /*3640*/  LEA.HI.X R89, R170, R11, R90, 0x2, P5 ;  /* 0x0000000baa597211 */ /* 0x000fc800028f145a */
[----:B------:R0:W-:Y:S01]  /*3650*/  @P2 STG.E desc[UR36][R168.64], R175 ;  /* 0x000000afa8002986 */ /* 0x0001e2000c101924 */
[----:B------:R-:W-:Y:S05]  /*3660*/  @!P1 BRA `(.L_x_33) ;  /* 0x0000000000049947 */ /* 0x000fea0003800000 */
[----:B------:R2:W5:Y:S02]  /*3670*/  LDG.E.LTC128B R172, desc[UR36][R88.64+0x4] ;  /* 0x0000042458ac7981 */ /* 0x000564000c1e1920 */
.L_x_33:
[----:B------:R-:W-:Y:S05]  /*3680*/  BSYNC B1 ;  /* 0x0000000000017941 */ /* 0x000fea0003800000 */
.L_x_32:
[----:B-----5:R-:W-:Y:S01]  /*3690*/  LOP3.LUT R90, R172, 0xffffe000, RZ, 0xc0, !PT ;  /* 0xffffe000ac5a7812 */ /* 0x020fe200078ec0ff */
[----:B------:R-:W-:Y:S01]  /*36a0*/  BSSY B1, `(.L_x_34) ;  /* 0x000000a000017945 */ /* 0x000fe20003800000 */
[----:B------:R-:W-:-:S03]  /*36b0*/  ISETP.GT.AND P2, PT, R0, 0x8, P3 ;  /* 0x000000080000780c */ /* 0x000fc60001f44270 */
[----:B------:R-:W-:-:S04]  /*36c0*/  FMUL R90, R90, R155 ;  /* 0x0000009b5a5a7220 */ /* 0x000fc80000400000 */
[----:B------:R-:W-:Y:S01]  /*36d0*/  FFMA R171, R91, R154, R90 ;  /* 0x0000009a5bab7223 */ /* 0x000fe2000000005a */
[----:B------:R-:W-:Y:S02]  /*36e0*/  @P1 IMAD.MOV.U32 R90, RZ, RZ, R168 ;  /* 0x000000ffff5a1224 */ /* 0x000fe400078e00a8 */
[----:B------:R-:W-:Y:S02]  /*36f0*/  @P1 IMAD.MOV.U32 R91, RZ, RZ, R169 ;  /* 0x000000ffff5b1224 */ /* 0x000fe400078e00a9 */
[----:B------:R-:W-:-:S05]  /*3700*/  F2FP.TF32.F32.PACK_B R171, R171 ;  /* 0x000000abffab723e */ /* 0x000fca00024050ff */
[----:B------:R3:W-:Y:S01]  /*3710*/  @P1 STG.E desc[UR36][R90.64+0x4], R171 ;  /* 0x000004ab5a001986 */ /* 0x0007e2000c101924 */
[----:B------:R-:W-:Y:S05]  /*3720*/  @!P2 BRA `(.L_x_35) ;  /* 0x000000000004a947 */ /* 0x000fea0003800000 */
[----:B------:R4:W5:Y:S02]  /*3730*/  LDG.E.LTC128B R172, desc[UR36][R162.64+0x20] ;  /* 0x00002024a2ac7981 */ /* 0x000964000c1e1920 */
.L_x_35:
[----:B------:R-:W-:Y:S05]  /*3740*/  BSYNC B1 ;  /* 0x0000000000017941 */ /* 0x000fea0003800000 */
.L_x_34:
[----:B---3-5:R-:W-:Y:S01]  /*3750*/  LOP3.LUT R90, R172, 0xffffe000, RZ, 0xc0, !PT ;  /* 0xffffe000ac5a7812 */ /* 0x028fe200078ec0ff */
[----:B------:R-:W-:Y:S01]  /*3760*/  BSSY B1, `(.L_x_36) ;  /* 0x000000a000017945 */ /* 0x000fe20003800000 */
[----:B------:R-:W-:-:S03]  /*3770*/  ISETP.GT.AND P1, PT, R0, 0x9, P3 ;  /* 0x000000090000780c */ /* 0x000fc60001f24270 */
[----:B------:R-:W-:Y:S01]  /*3780*/  FMUL R91, R90, R155 ;  /* 0x0000009b5a5b7220 */ /* 0x000fe20000400000 */
[----:B------:R-:W-:-:S03]  /*3790*/  @P2 IMAD.MOV.U32 R90, RZ, RZ, R158 ;  /* 0x000000ffff5a2224 */ /* 0x000fc600078e009e */
[----:B------:R-:W-:Y:S01]  /*37a0*/  FFMA R171, R92, R154, R91 ;  /* 0x0000009a5cab7223 */ /* 0x000fe2000000005b */
[----:B------:R-:W-:-:S04]  /*37b0*/  @P2 IMAD.MOV.U32 R91, RZ, RZ, R159 ;  /* 0x000000ffff5b2224 */ /* 0x000fc800078e009f */
[----:B------:R-:W-:-:S05]  /*37c0*/  F2FP.TF32.F32.PACK_B R171, R171 ;  /* 0x000000abffab723e */ /* 0x000fca00024050ff */
[----:B------:R3:W-:Y:S01]  /*37d0*/  @P2 STG.E desc[UR36][R90.64+0x20], R171 ;  /* 0x000020ab5a002986 */ /* 0x0007e2000c101924 */
[----:B------:R-:W-:Y:S05]  /*37e0*/  @!P1 BRA `(.L_x_37) ;  /* 0x0000000000049947 */ /* 0x000fea0003800000 */
[----:B------:R0:W5:Y:S02]  /*37f0*/  LDG.E.LTC128B R172, desc[UR36][R162.64+0x24] ;  /* 0x00002424a2ac7981 */ /* 0x000164000c1e1920 */
.L_x_37:
[----:B------:R-:W-:Y:S05]  /*3800*/  BSYNC B1 ;  /* 0x0000000000017941 */ /* 0x000fea0003800000 */
.L_x_36:
[----:B---3-5:R-:W-:Y:S01]  /*3810*/  LOP3.LUT R90, R172, 0xffffe000, RZ, 0xc0, !PT ;  /* 0xffffe000ac5a7812 */ /* 0x028fe200078ec0ff */
[----:B------:R-:W-:Y:S01]  /*3820*/  @P1 IMAD.MOV.U32 R91, RZ, RZ, R159 ;  /* 0x000000ffff5b1224 */ /* 0x000fe200078e009f */
[----:B------:R-:W-:Y:S01]  /*3830*/  ISETP.GT.AND P2, PT, R0, 0x8, P0 ;  /* 0x000000080000780c */ /* 0x000fe20000744270 */
[----:B------:R-:W-:Y:S02]  /*3840*/  BSSY B1, `(.L_x_38) ;  /* 0x0000008000017945 */ /* 0x000fe40003800000 */
[----:B------:R-:W-:-:S04]  /*3850*/  FMUL R90, R90, R155 ;  /* 0x0000009b5a5a7220 */ /* 0x000fc80000400000 */
[----:B------:R-:W-:Y:S01]  /*3860*/  FFMA R93, R93, R154, R90 ;  /* 0x0000009a5d5d7223 */ /* 0x000fe2000000005a */
[----:B------:R-:W-:-:S04]  /*3870*/  @P1 IMAD.MOV.U32 R90, RZ, RZ, R158 ;  /* 0x000000ffff5a1224 */ /* 0x000fc800078e009e */
[----:B------:R-:W-:-:S05]  /*3880*/  F2FP.TF32.F32.PACK_B R93, R93 ;  /* 0x0000005dff5d723e */ /* 0x000fca00024050ff */
[----:B------:R3:W-:Y:S01]  /*3890*/  @P1 STG.E desc[UR36][R90.64+0x24], R93 ;  /* 0x0000245d5a001986 */ /* 0x0007e2000c101924 */
[----:B------:R-:W-:Y:S05]  /*38a0*/  @!P2 BRA `(.L_x_39) ;  /* 0x000000000004a947 */ /* 0x000fea0003800000 */
[----:B------:R0:W5:Y:S02]  /*38b0*/  LDG.E.LTC128B R172, desc[UR36][R88.64+0x20] ;  /* 0x0000202458ac7981 */ /* 0x000164000c1e1920 */
.L_x_39:
[----:B------:R-:W-:Y:S05]  /*38c0*/  BSYNC B1 ;  /* 0x0000000000017941 */ /* 0x000fea0003800000 */
.L_x_38:
        /* <DEDUP_REMOVED lines=11> */
.L_x_41:
[----:B------:R-:W-:Y:S05]  /*3980*/  BSYNC B1 ;  /* 0x0000000000017941 */ /* 0x000fea0003800000 */
.L_x_40:
        /* <DEDUP_REMOVED lines=11> */
.L_x_43:
[----:B------:R-:W-:Y:S05]  /*3a40*/  BSYNC B1 ;  /* 0x0000000000017941 */ /* 0x000fea0003800000 */
.L_x_42:
        /* <DEDUP_REMOVED lines=11> */
.L_x_45:
[----:B------:R-:W-:Y:S05]  /*3b00*/  BSYNC B1 ;  /* 0x0000000000017941 */ /* 0x000fea0003800000 */
.L_x_44:
        /* <DEDUP_REMOVED lines=11> */
.L_x_47:
[----:B------:R-:W-:Y:S05]  /*3bc0*/  BSYNC B1 ;  /* 0x0000000000017941 */ /* 0x000fea0003800000 */
.L_x_46:
        /* <DEDUP_REMOVED lines=11> */
.L_x_49:
[----:B------:R-:W-:Y:S05]  /*3c80*/  BSYNC B1 ;  /* 0x0000000000017941 */ /* 0x000fea0003800000 */
.L_x_48:
        /* <DEDUP_REMOVED lines=11> */
.L_x_51:
[----:B------:R-:W-:Y:S05]  /*3d40*/  BSYNC B1 ;  /* 0x0000000000017941 */ /* 0x000fea0003800000 */
.L_x_50:
        /* <DEDUP_REMOVED lines=11> */
.L_x_53:
[----:B------:R-:W-:Y:S05]  /*3e00*/  BSYNC B1 ;  /* 0x0000000000017941 */ /* 0x000fea0003800000 */
.L_x_52:
        /* <DEDUP_REMOVED lines=11> */
.L_x_55:
[----:B------:R-:W-:Y:S05]  /*3ec0*/  BSYNC B1 ;  /* 0x0000000000017941 */ /* 0x000fea0003800000 */
.L_x_54:
        /* <DEDUP_REMOVED lines=11> */
.L_x_57:
[----:B------:R-:W-:Y:S05]  /*3f80*/  BSYNC B1 ;  /* 0x0000000000017941 */ /* 0x000fea0003800000 */
.L_x_56:
        /* <DEDUP_REMOVED lines=11> */
.L_x_59:
[----:B------:R-:W-:Y:S05]  /*4040*/  BSYNC B1 ;  /* 0x0000000000017941 */ /* 0x000fea0003800000 */
.L_x_58:
        /* <DEDUP_REMOVED lines=11> */
.L_x_61:
[----:B------:R-:W-:Y:S05]  /*4100*/  BSYNC B1 ;  /* 0x0000000000017941 */ /* 0x000fea0003800000 */
.L_x_60:
        /* <DEDUP_REMOVED lines=11> */
.L_x_63:
[----:B------:R-:W-:Y:S05]  /*41c0*/  BSYNC B1 ;  /* 0x0000000000017941 */ /* 0x000fea0003800000 */
.L_x_62:
        /* <DEDUP_REMOVED lines=11> */
.L_x_65:
[----:B------:R-:W-:Y:S05]  /*4280*/  BSYNC B1 ;  /* 0x0000000000017941 */ /* 0x000fea0003800000 */
.L_x_64:
        /* <DEDUP_REMOVED lines=11> */
.L_x_67:
[----:B------:R-:W-:Y:S05]  /*4340*/  BSYNC B1 ;  /* 0x0000000000017941 */ /* 0x000fea0003800000 */
.L_x_66:
        /* <DEDUP_REMOVED lines=11> */
.L_x_69:
[----:B------:R-:W-:Y:S05]  /*4400*/  BSYNC B1 ;  /* 0x0000000000017941 */ /* 0x000fea0003800000 */
.L_x_68:
        /* <DEDUP_REMOVED lines=11> */
.L_x_71:
[----:B------:R-:W-:Y:S05]  /*44c0*/  BSYNC B1 ;  /* 0x0000000000017941 */ /* 0x000fea0003800000 */
.L_x_70:
        /* <DEDUP_REMOVED lines=11> */
.L_x_73:
[----:B------:R-:W-:Y:S05]  /*4580*/  BSYNC B1 ;  /* 0x0000000000017941 */ /* 0x000fea0003800000 */
.L_x_72:
        /* <DEDUP_REMOVED lines=11> */
.L_x_75:
[----:B------:R-:W-:Y:S05]  /*4640*/  BSYNC B1 ;  /* 0x0000000000017941 */ /* 0x000fea0003800000 */
.L_x_74:
        /* <DEDUP_REMOVED lines=11> */
.L_x_77:
[----:B------:R-:W-:Y:S05]  /*4700*/  BSYNC B1 ;  /* 0x0000000000017941 */ /* 0x000fea0003800000 */
.L_x_76:
        /* <DEDUP_REMOVED lines=11> */
.L_x_79:
[----:B------:R-:W-:Y:S05]  /*47c0*/  BSYNC B1 ;  /* 0x0000000000017941 */ /* 0x000fea0003800000 */
.L_x_78:
        /* <DEDUP_REMOVED lines=11> */
.L_x_81:
[----:B------:R-:W-:Y:S05]  /*4880*/  BSYNC B1 ;  /* 0x0000000000017941 */ /* 0x000fea0003800000 */
.L_x_80:
        /* <DEDUP_REMOVED lines=11> */
.L_x_83:
[----:B------:R-:W-:Y:S05]  /*4940*/  BSYNC B1 ;  /* 0x0000000000017941 */ /* 0x000fea0003800000 */
.L_x_82:
        /* <DEDUP_REMOVED lines=11> */
.L_x_85:
[----:B------:R-:W-:Y:S05]  /*4a00*/  BSYNC B1 ;  /* 0x0000000000017941 */ /* 0x000fea0003800000 */
.L_x_84:
        /* <DEDUP_REMOVED lines=11> */
.L_x_87:
[----:B------:R-:W-:Y:S05]  /*4ac0*/  BSYNC B1 ;  /* 0x0000000000017941 */ /* 0x000fea0003800000 */
.L_x_86:
        /* <DEDUP_REMOVED lines=11> */
.L_x_89:
[----:B------:R-:W-:Y:S05]  /*4b80*/  BSYNC B1 ;  /* 0x0000000000017941 */ /* 0x000fea0003800000 */
.L_x_88:
        /* <DEDUP_REMOVED lines=11> */
.L_x_91:
[----:B------:R-:W-:Y:S05]  /*4c40*/  BSYNC B1 ;  /* 0x0000000000017941 */ /* 0x000fea0003800000 */
.L_x_90:
        /* <DEDUP_REMOVED lines=11> */
.L_x_93:
[----:B------:R-:W-:Y:S05]  /*4d00*/  BSYNC B1 ;  /* 0x0000000000017941 */ /* 0x000fea0003800000 */
.L_x_92:
        /* <DEDUP_REMOVED lines=11> */
.L_x_95:
[----:B------:R-:W-:Y:S05]  /*4dc0*/  BSYNC B1 ;  /* 0x0000000000017941 */ /* 0x000fea0003800000 */
.L_x_94:
        /* <DEDUP_REMOVED lines=11> */
.L_x_97:
[----:B------:R-:W-:Y:S05]  /*4e80*/  BSYNC B1 ;  /* 0x0000000000017941 */ /* 0x000fea0003800000 */
.L_x_96:
        /* <DEDUP_REMOVED lines=11> */
.L_x_99:
[----:B------:R-:W-:Y:S05]  /*4f40*/  BSYNC B1 ;  /* 0x0000000000017941 */ /* 0x000fea0003800000 */
.L_x_98:
        /* <DEDUP_REMOVED lines=11> */
.L_x_101:
[----:B------:R-:W-:Y:S05]  /*5000*/  BSYNC B1 ;  /* 0x0000000000017941 */ /* 0x000fea0003800000 */
.L_x_100:
        /* <DEDUP_REMOVED lines=11> */
.L_x_103:
[----:B------:R-:W-:Y:S05]  /*50c0*/  BSYNC B1 ;  /* 0x0000000000017941 */ /* 0x000fea0003800000 */
.L_x_102:
        /* <DEDUP_REMOVED lines=11> */
.L_x_105:
[----:B------:R-:W-:Y:S05]  /*5180*/  BSYNC B1 ;  /* 0x0000000000017941 */ /* 0x000fea0003800000 */
.L_x_104:
        /* <DEDUP_REMOVED lines=11> */
.L_x_107:
[----:B------:R-:W-:Y:S05]  /*5240*/  BSYNC B1 ;  /* 0x0000000000017941 */ /* 0x000fea0003800000 */
.L_x_106:
        /* <DEDUP_REMOVED lines=11> */
.L_x_109:
[----:B------:R-:W-:Y:S05]  /*5300*/  BSYNC B1 ;  /* 0x0000000000017941 */ /* 0x000fea0003800000 */
.L_x_108:
        /* <DEDUP_REMOVED lines=11> */
.L_x_111:
[----:B------:R-:W-:Y:S05]  /*53c0*/  BSYNC B1 ;  /* 0x0000000000017941 */ /* 0x000fea0003800000 */
.L_x_110:
        /* <DEDUP_REMOVED lines=11> */
.L_x_113:
[----:B------:R-:W-:Y:S05]  /*5480*/  BSYNC B1 ;  /* 0x0000000000017941 */ /* 0x000fea0003800000 */
.L_x_112:
        /* <DEDUP_REMOVED lines=11> */
.L_x_115:
[----:B------:R-:W-:Y:S05]  /*5540*/  BSYNC B1 ;  /* 0x0000000000017941 */ /* 0x000fea0003800000 */
.L_x_114:
        /* <DEDUP_REMOVED lines=11> */
.L_x_117:
[----:B------:R-:W-:Y:S05]  /*5600*/  BSYNC B1 ;  /* 0x0000000000017941 */ /* 0x000fea0003800000 */
.L_x_116:
        /* <DEDUP_REMOVED lines=11> */
.L_x_119:
[----:B------:R-:W-:Y:S05]  /*56c0*/  BSYNC B1 ;  /* 0x0000000000017941 */ /* 0x000fea0003800000 */
.L_x_118:
        /* <DEDUP_REMOVED lines=11> */
.L_x_121:
[----:B------:R-:W-:Y:S05]  /*5780*/  BSYNC B1 ;  /* 0x0000000000017941 */ /* 0x000fea0003800000 */
.L_x_120:
        /* <DEDUP_REMOVED lines=11> */
.L_x_123:
[----:B------:R-:W-:Y:S05]  /*5840*/  BSYNC B1 ;  /* 0x0000000000017941 */ /* 0x000fea0003800000 */
.L_x_122:
        /* <DEDUP_REMOVED lines=11> */
.L_x_125:
[----:B------:R-:W-:Y:S05]  /*5900*/  BSYNC B1 ;  /* 0x0000000000017941 */ /* 0x000fea0003800000 */
.L_x_124:
        /* <DEDUP_REMOVED lines=11> */
.L_x_127:
[----:B------:R-:W-:Y:S05]  /*59c0*/  BSYNC B1 ;  /* 0x0000000000017941 */ /* 0x000fea0003800000 */
.L_x_126:
        /* <DEDUP_REMOVED lines=11> */
.L_x_129:
[----:B------:R-:W-:Y:S05]  /*5a80*/  BSYNC B1 ;  /* 0x0000000000017941 */ /* 0x000fea0003800000 */
.L_x_128:
        /* <DEDUP_REMOVED lines=11> */
.L_x_131:
[----:B------:R-:W-:Y:S05]  /*5b40*/  BSYNC B1 ;  /* 0x0000000000017941 */ /* 0x000fea0003800000 */
.L_x_130:
        /* <DEDUP_REMOVED lines=11> */
.L_x_133:
[----:B------:R-:W-:Y:S05]  /*5c00*/  BSYNC B1 ;  /* 0x0000000000017941 */ /* 0x000fea0003800000 */
.L_x_132:
        /* <DEDUP_REMOVED lines=11> */
.L_x_135:
[----:B------:R-:W-:Y:S05]  /*5cc0*/  BSYNC B1 ;  /* 0x0000000000017941 */ /* 0x000fea0003800000 */
.L_x_134:
        /* <DEDUP_REMOVED lines=11> */
.L_x_137:
[----:B------:R-:W-:Y:S05]  /*5d80*/  BSYNC B1 ;  /* 0x0000000000017941 */ /* 0x000fea0003800000 */
.L_x_136:
        /* <DEDUP_REMOVED lines=11> */
.L_x_139:
[----:B------:R-:W-:Y:S05]  /*5e40*/  BSYNC B1 ;  /* 0x0000000000017941 */ /* 0x000fea0003800000 */
.L_x_138:
        /* <DEDUP_REMOVED lines=11> */
.L_x_141:
[----:B------:R-:W-:Y:S05]  /*5f00*/  BSYNC B1 ;  /* 0x0000000000017941 */ /* 0x000fea0003800000 */
.L_x_140:
        /* <DEDUP_REMOVED lines=11> */
.L_x_143:
[----:B------:R-:W-:Y:S05]  /*5fc0*/  BSYNC B1 ;  /* 0x0000000000017941 */ /* 0x000fea0003800000 */
.L_x_142:
        /* <DEDUP_REMOVED lines=11> */
.L_x_145:
[----:B------:R-:W-:Y:S05]  /*6080*/  BSYNC B1 ;  /* 0x0000000000017941 */ /* 0x000fea0003800000 */
.L_x_144:
        /* <DEDUP_REMOVED lines=11> */
.L_x_147:
[----:B------:R-:W-:Y:S05]  /*6140*/  BSYNC B1 ;  /* 0x0000000000017941 */ /* 0x000fea0003800000 */
.L_x_146:
        /* <DEDUP_REMOVED lines=11> */
.L_x_149:
[----:B------:R-:W-:Y:S05]  /*6200*/  BSYNC B1 ;  /* 0x0000000000017941 */ /* 0x000fea0003800000 */
.L_x_148:
        /* <DEDUP_REMOVED lines=11> */
.L_x_151:
[----:B------:R-:W-:Y:S05]  /*62c0*/  BSYNC B1 ;  /* 0x0000000000017941 */ /* 0x000fea0003800000 */
.L_x_150:
[----:B-----5:R-:W-:Y:S01]  /*62d0*/  LOP3.LUT R8, R172, 0xffffe000, RZ, 0xc0, !PT ;  /* 0xffffe000ac087812 */ /* 0x020fe200078ec0ff */
[----:B------:R-:W-:Y:S01]  /*62e0*/  BSSY B1, `(.L_x_152) ;  /* 0x000000d000017945 */ /* 0x000fe20003800000 */
[----:B------:R-:W-:-:S03]  /*62f0*/  IADD3 R153, P1, R153, 0x80, RZ ;  /* 0x0000008099997810 */ /* 0x000fc60007f3e0ff */
[----:B---3--:R-:W-:Y:S01]  /*6300*/  FMUL R91, R8, R155 ;  /* 0x0000009b085b7220 */ /* 0x008fe20000400000 */
[----:B------:R-:W-:Y:S02]  /*6310*/  @P2 IMAD.MOV.U32 R8, RZ, RZ, R168 ;  /* 0x000000ffff082224 */ /* 0x000fe400078e00a8 */
[----:B------:R-:W-:Y:S02]  /*6320*/  IMAD.X R9, RZ, RZ, R9, P1 ;  /* 0x000000ffff097224 */ /* 0x000fe400008e0609 */
[----:B------:R-:W-:Y:S01]  /*6330*/  FFMA R91, R150, R154, R91 ;  /* 0x0000009a965b7223 */ /* 0x000fe2000000005b */
[----:B------:R-:W-:Y:S01]  /*6340*/  ISETP.GT.AND P1, PT, R0, 0x79, P0 ;  /* 0x000000790000780c */ /* 0x000fe20000724270 */
[----:B------:R-:W-:-:S03]  /*6350*/  IMAD R90, R9, R14, RZ ;  /* 0x0000000e095a7224 */ /* 0x000fc600078e02ff */
[----:B------:R-:W-:Y:S01]  /*6360*/  F2FP.TF32.F32.PACK_B R91, R91 ;  /* 0x0000005bff5b723e */ /* 0x000fe200024050ff */
[----:B------:R-:W-:-:S05]  /*6370*/  @P2 IMAD.MOV.U32 R9, RZ, RZ, R169 ;  /* 0x000000ffff092224 */ /* 0x000fca00078e00a9 */
[----:B------:R3:W-:Y:S03]  /*6380*/  @P2 STG.E desc[UR36][R8.64+0x1e0], R91 ;  /* 0x0001e05b08002986 */ /* 0x0007e6000c101924 */
[----:B------:R-:W-:Y:S05]  /*6390*/  @!P1 BRA `(.L_x_153) ;  /* 0x0000000000049947 */ /* 0x000fea0003800000 */
[----:B------:R0:W5:Y:S02]  /*63a0*/  LDG.E.LTC128B R172, desc[UR36][R88.64+0x1e4] ;  /* 0x0001e42458ac7981 */ /* 0x000164000c1e1920 */
.L_x_153:
[----:B------:R-:W-:Y:S05]  /*63b0*/  BSYNC B1 ;  /* 0x0000000000017941 */ /* 0x000fea0003800000 */
.L_x_152:
[----:B0-2--5:R-:W-:Y:S01]  /*63c0*/  LOP3.LUT R88, R172, 0xffffe000, RZ, 0xc0, !PT ;  /* 0xffffe000ac587812 */ /* 0x025fe200078ec0ff */
[----:B------:R-:W-:Y:S01]  /*63d0*/  IMAD R97, R153, R15, R90 ;  /* 0x0000000f99617224 */ /* 0x000fe200078e025a */
[----:B------:R-:W-:Y:S01]  /*63e0*/  ISETP.GT.AND P0, PT, R3, 0x80, PT ;  /* 0x000000800300780c */ /* 0x000fe20003f04270 */
[----:B---3--:R-:W-:-:S04]  /*63f0*/  IMAD.WIDE.U32 R8, R153, R14, R156 ;  /* 0x0000000e99087225 */ /* 0x008fc800078e009c */
[----:B------:R-:W-:Y:S01]  /*6400*/  FMUL R88, R88, R155 ;  /* 0x0000009b58587220 */ /* 0x000fe20000400000 */
[----:B------:R-:W-:Y:S01]  /*6410*/  ISETP.GT.AND P3, PT, R0, RZ, P0 ;  /* 0x000000ff0000720c */ /* 0x000fe20000764270 */
[----:B------:R-:W-:Y:S02]  /*6420*/  IMAD.IADD R9, R9, 0x1, R97 ;  /* 0x0000000109097824 */ /* 0x000fe400078e0261 */
[----:B------:R-:W-:Y:S01]  /*6430*/  FFMA R151, R151, R154, R88 ;  /* 0x0000009a97977223 */ /* 0x000fe20000000058 */
[----:B------:R-:W-:-:S04]  /*6440*/  LEA R88, P2, R8, R10, 0x2 ;  /* 0x0000000a08587211 */ /* 0x000fc800078410ff */
[----:B------:R-:W-:Y:S02]  /*6450*/  F2FP.TF32.F32.PACK_B R151, R151 ;  /* 0x00000097ff97723e */ /* 0x000fe400024050ff */
[----:B------:R-:W-:-:S03]  /*6460*/  LEA.HI.X R89, R8, R11, R9, 0x2, P2 ;  /* 0x0000000b08597211 */ /* 0x000fc600010f1409 */
[----:B------:R0:W-:Y:S04]  /*6470*/  @P1 STG.E desc[UR36][R168.64+0x1e4], R151 ;  /* 0x0001e497a8001986 */ /* 0x0001e8000c101924 */
[----:B------:R-:W2:Y:S01]  /*6480*/  @P3 LDG.E.LTC128B R172, desc[UR36][R88.64] ;  /* 0x0000002458ac3981 */ /* 0x000ea2000c1e1920 */
[----:B------:R-:W-:Y:S01]  /*6490*/  IMAD.WIDE.U32 R8, R153, R14, R6 ;  /* 0x0000000e99087225 */ /* 0x000fe200078e0006 */
[----:B------:R-:W-:Y:S01]  /*64a0*/  SHF.L.U64.HI R95, R4, 0x9, R5 ;  /* 0x00000009045f7819 */ /* 0x000fe20000010205 */
[----:B------:R-:W-:Y:S01]  /*64b0*/  BSSY B1, `(.L_x_154) ;  /* 0x0000011000017945 */ /* 0x000fe20003800000 */
[----:B------:R-:W-:Y:S01]  /*64c0*/  ISETP.GT.AND P2, PT, R0, 0x1, P0 ;  /* 0x000000010000780c */ /* 0x000fe20000744270 */
[----:B------:R-:W-:Y:S02]  /*64d0*/  IMAD.IADD R9, R97, 0x1, R9 ;  /* 0x0000000161097824 */ /* 0x000fe400078e0209 */
[----:B------:R-:W-:Y:S01]  /*64e0*/  IMAD.SHL.U32 R93, R4, 0x200, RZ ;  /* 0x00000200045d7824 */ /* 0x000fe200078e00ff */
[----:B--2---:R-:W-:-:S05]  /*64f0*/  LOP3.LUT R90, R172, 0xffffe000, RZ, 0xc0, !PT ;  /* 0xffffe000ac5a7812 */ /* 0x004fca00078ec0ff */
[----:B------:R-:W-:Y:S01]  /*6500*/  FMUL R15, R90, R155 ;  /* 0x0000009b5a0f7220 */ /* 0x000fe20000400000 */
[----:B------:R-:W-:Y:S01]  /*6510*/  IMAD.WIDE.U32 R90, R23, R12, R8 ;  /* 0x0000000c175a7225 */ /* 0x000fe200078e0008 */
[----:B------:R-:W-:-:S03]  /*6520*/  IADD3 R8, P1, R93, R158, RZ ;  /* 0x0000009e5d087210 */ /* 0x000fc60007f3e0ff */
[----:B------:R-:W-:Y:S01]  /*6530*/  FFMA R15, R24, R154, R15 ;  /* 0x0000009a180f7223 */ /* 0x000fe2000000000f */
[----:B------:R-:W-:Y:S01]  /*6540*/  IMAD.IADD R5, R13, 0x1, R91 ;  /* 0x000000010d057824 */ /* 0x000fe200078e025b */
[C---:B------:R-:W-:Y:S01]  /*6550*/  LEA R4, P4, R90.reuse, R10, 0x2 ;  /* 0x0000000a5a047211 */ /* 0x040fe200078810ff */
[----:B------:R-:W-:Y:S02]  /*6560*/  IMAD.X R9, R95, 0x1, R159, P1 ;  /* 0x000000015f097824 */ /* 0x000fe400008e069f */
[----:B------:R-:W-:Y:S02]  /*6570*/  F2FP.TF32.F32.PACK_B R15, R15 ;  /* 0x0000000fff0f723e */ /* 0x000fe400024050ff */
[----:B------:R-:W-:-:S03]  /*6580*/  LEA.HI.X R5, R90, R11, R5, 0x2, P4 ;  /* 0x0000000b5a057211 */ /* 0x000fc600020f1405 */
[----:B------:R0:W-:Y:S01]  /*6590*/  @P3 STG.E desc[UR36][R8.64], R15 ;  /* 0x0000000f08003986 */ /* 0x0001e2000c101924 */
[----:B------:R-:W-:Y:S05]  /*65a0*/  @!P2 BRA `(.L_x_155) ;  /* 0x000000000004a947 */ /* 0x000fea0003800000 */
[----:B------:R2:W5:Y:S02]  /*65b0*/  LDG.E.LTC128B R172, desc[UR36][R4.64+0x4] ;  /* 0x0000042404ac7981 */ /* 0x000564000c1e1920 */
.L_x_155:
[----:B------:R-:W-:Y:S05]  /*65c0*/  BSYNC B1 ;  /* 0x0000000000017941 */ /* 0x000fea0003800000 */
.L_x_154:
[----:B-----5:R-:W-:Y:S01]  /*65d0*/  LOP3.LUT R24, R172, 0xffffe000, RZ, 0xc0, !PT ;  /* 0xffffe000ac187812 */ /* 0x020fe200078ec0ff */
[----:B0-----:R-:W-:Y:S01]  /*65e0*/  IMAD.WIDE.U32 R14, R153, R14, R160 ;  /* 0x0000000e990e7225 */ /* 0x001fe200078e00a0 */
[----:B------:R-:W-:Y:S01]  /*65f0*/  ISETP.GT.AND P1, PT, R3, 0x88, PT ;  /* 0x000000880300780c */ /* 0x000fe20003f24270 */
[----:B------:R-:W-:Y:S02]  /*6600*/  BSSY B1, `(.L_x_156) ;  /* 0x000000f000017945 */ /* 0x000fe40003800000 */
[----:B------:R-:W-:Y:S01]  /*6610*/  FMUL R24, R24, R155 ;  /* 0x0000009b18187220 */ /* 0x000fe20000400000 */
[----:B------:R-:W-:Y:S01]  /*6620*/  ISETP.GT.AND P3, PT, R0, RZ, P1 ;  /* 0x000000ff0000720c */ /* 0x000fe20000f64270 */
[----:B------:R-:W-:Y:S01]  /*6630*/  IMAD.IADD R97, R97, 0x1, R15 ;  /* 0x0000000161617824 */ /* 0x000fe200078e020f */
[----:B------:R-:W-:Y:S01]  /*6640*/  IADD3 R20, P5, R20, R14, RZ ;  /* 0x0000000e14147210 */ /* 0x000fe20007fbe0ff */
[----:B------:R-:W-:Y:S01]  /*6650*/  FFMA R25, R25, R154, R24 ;  /* 0x0000009a19197223 */ /* 0x000fe20000000018 */
[----:B------:R-:W-:-:S03]  /*6660*/  IADD3 R14, P4, R6, R14, RZ ;  /* 0x0000000e060e7210 */ /* 0x000fc60007f9e0ff */
[----:B------:R-:W-:Y:S01]  /*6670*/  IMAD.X R156, R97, 0x1, R157, P5 ;  /* 0x00000001619c7824 */ /* 0x000fe200028e069d */
[----:B------:R-:W-:Y:S01]  /*6680*/  F2FP.TF32.F32.PACK_B R25, R25 ;  /* 0x00000019ff19723e */ /* 0x000fe200024050ff */
[----:B------:R-:W-:Y:S01]  /*6690*/  IMAD.X R15, R7, 0x1, R97, P4 ;  /* 0x00000001070f7824 */ /* 0x000fe200020e0661 */
[----:B------:R-:W-:-:S03]  /*66a0*/  LEA R6, P5, R20, R10, 0x2 ;  /* 0x0000000a14067211 */ /* 0x000fc600078a10ff */
[----:B------:R0:W-:Y:S01]  /*66b0*/  @P2 STG.E desc[UR36][R8.64+0x4], R25 ;  /* 0x0000041908002986 */ /* 0x0001e2000c101924 */
[----:B------:R-:W-:Y:S01]  /*66c0*/  LEA.HI.X R7, R20, R11, R156, 0x2, P5 ;  /* 0x0000000b14077211 */ /* 0x000fe200028f149c */
[----:B------:R-:W-:Y:S08]  /*66d0*/  @!P3 BRA `(.L_x_157) ;  /* 0x000000000004b947 */ /* 0x000ff00003800000 */
[----:B------:R3:W5:Y:S02]  /*66e0*/  LDG.E.LTC128B R172, desc[UR36][R6.64] ;  /* 0x0000002406ac7981 */ /* 0x000764000c1e1920 */
.L_x_157:
[----:B------:R-:W-:Y:S05]  /*66f0*/  BSYNC B1 ;  /* 0x0000000000017941 */ /* 0x000fea0003800000 */
.L_x_156:
[----:B---3-5:R-:W-:Y:S01]  /*6700*/  LOP3.LUT R6, R172, 0xffffe000, RZ, 0xc0, !PT ;  /* 0xffffe000ac067812 */ /* 0x028fe200078ec0ff */
[----:B------:R-:W-:Y:S01]  /*6710*/  IMAD.WIDE.U32 R14, R23, R12, R14 ;  /* 0x0000000c170e7225 */ /* 0x000fe200078e000e */
[----:B------:R-:W-:Y:S01]  /*6720*/  ISETP.GT.AND P2, PT, R0, 0x1, P1 ;  /* 0x000000010000780c */ /* 0x000fe20000f44270 */
[----:B------:R-:W-:Y:S02]  /*6730*/  BSSY B1, `(.L_x_158) ;  /* 0x000000c000017945 */ /* 0x000fe40003800000 */
[----:B------:R-:W-:Y:S01]  /*6740*/  FMUL R3, R6, R155 ;  /* 0x0000009b06037220 */ /* 0x000fe20000400000 */
[----:B------:R-:W-:Y:S01]  /*6750*/  IADD3 R6, P4, R8, R165, RZ ;  /* 0x000000a508067210 */ /* 0x000fe20007f9e0ff */
[----:B------:R-:W-:Y:S01]  /*6760*/  IMAD.IADD R13, R13, 0x1, R15 ;  /* 0x000000010d0d7824 */ /* 0x000fe200078e020f */
[----:B------:R-:W-:Y:S01]  /*6770*/  LEA R10, P5, R14, R10, 0x2 ;  /* 0x0000000a0e0a7211 */ /* 0x000fe200078a10ff */
[----:B------:R-:W-:Y:S02]  /*6780*/  FFMA R3, R26, R154, R3 ;  /* 0x0000009a1a037223 */ /* 0x000fe40000000003 */
[----:B------:R-:W-:Y:S01]  /*6790*/  IMAD.X R7, R9, 0x1, R167, P4 ;  /* 0x0000000109077824 */ /* 0x000fe200020e06a7 */
[----:B------:R-:W-:-:S02]  /*67a0*/  LEA.HI.X R11, R14, R11, R13, 0x2, P5 ;  /* 0x0000000b0e0b7211 */ /* 0x000fc400028f140d */
[----:B------:R-:W-:-:S05]  /*67b0*/  F2FP.TF32.F32.PACK_B R3, R3 ;  /* 0x00000003ff03723e */ /* 0x000fca00024050ff */
[----:B------:R3:W-:Y:S01]  /*67c0*/  @P3 STG.E desc[UR36][R6.64], R3 ;  /* 0x0000000306003986 */ /* 0x0007e2000c101924 */
[----:B------:R-:W-:Y:S05]  /*67d0*/  @!P2 BRA `(.L_x_159) ;  /* 0x000000000004a947 */ /* 0x000fea0003800000 */
[----:B------:R0:W5:Y:S02]  /*67e0*/  LDG.E.LTC128B R172, desc[UR36][R10.64+0x4] ;  /* 0x000004240aac7981 */ /* 0x000164000c1e1920 */
.L_x_159:
[----:B------:R-:W-:Y:S05]  /*67f0*/  BSYNC B1 ;  /* 0x0000000000017941 */ /* 0x000fea0003800000 */
.L_x_158:
[----:B-----5:R-:W-:Y:S01]  /*6800*/  LOP3.LUT R12, R172, 0xffffe000, RZ, 0xc0, !PT ;  /* 0xffffe000ac0c7812 */ /* 0x020fe200078ec0ff */
[----:B------:R-:W-:Y:S01]  /*6810*/  BSSY B1, `(.L_x_160) ;  /* 0x0000008000017945 */ /* 0x000fe20003800000 */
[----:B------:R-:W-:-:S03]  /*6820*/  ISETP.GT.AND P3, PT, R0, 0x8, P0 ;  /* 0x000000080000780c */ /* 0x000fc60000764270 */
[----:B------:R-:W-:-:S04]  /*6830*/  FMUL R12, R12, R155 ;  /* 0x0000009b0c0c7220 */ /* 0x000fc80000400000 */
[----:B------:R-:W-:-:S05]  /*6840*/  FFMA R27, R27, R154, R12 ;  /* 0x0000009a1b1b7223 */ /* 0x000fca000000000c */
[----:B------:R-:W-:-:S05]  /*6850*/  F2FP.TF32.F32.PACK_B R27, R27 ;  /* 0x0000001bff1b723e */ /* 0x000fca00024050ff */
[----:B------:R0:W-:Y:S01]  /*6860*/  @P2 STG.E desc[UR36][R6.64+0x4], R27 ;  /* 0x0000041b06002986 */ /* 0x0001e2000c101924 */
[----:B------:R-:W-:Y:S05]  /*6870*/  @!P3 BRA `(.L_x_161) ;  /* 0x000000000004b947 */ /* 0x000fea0003800000 */
[----:B------:R0:W5:Y:S02]  /*6880*/  LDG.E.LTC128B R172, desc[UR36][R4.64+0x20] ;  /* 0x0000202404ac7981 */ /* 0x000164000c1e1920 */
.L_x_161:
[----:B------:R-:W-:Y:S05]  /*6890*/  BSYNC B1 ;  /* 0x0000000000017941 */ /* 0x000fea0003800000 */
.L_x_160:
[----:B0--3-5:R-:W-:Y:S01]  /*68a0*/  LOP3.LUT R6, R172, 0xffffe000, RZ, 0xc0, !PT ;  /* 0xffffe000ac067812 */ /* 0x029fe200078ec0ff */
[----:B------:R-:W-:Y:S01]  /*68b0*/  IMAD.MOV.U32 R7, RZ, RZ, R9 ;  /* 0x000000ffff077224 */ /* 0x000fe200078e0009 */
[----:B------:R-:W-:Y:S01]  /*68c0*/  ISETP.GT.AND P2, PT, R0, 0x9, P0 ;  /* 0x000000090000780c */ /* 0x000fe20000744270 */
[----:B------:R-:W-:Y:S02]  /*68d0*/  BSSY B1, `(.L_x_162) ;  /* 0x0000008000017945 */ /* 0x000fe40003800000 */
[----:B------:R-:W-:Y:S01]  /*68e0*/  FMUL R3, R6, R155 ;  /* 0x0000009b06037220 */ /* 0x000fe20000400000 */
[----:B------:R-:W-:-:S03]  /*68f0*/  IMAD.MOV.U32 R6, RZ, RZ, R8 ;  /* 0x000000ffff067224 */ /* 0x000fc600078e0008 */
[----:B------:R-:W-:-:S05]  /*6900*/  FFMA R3, R28, R154, R3 ;  /* 0x0000009a1c037223 */ /* 0x000fca0000000003 */
[----:B------:R-:W-:-:S05]  /*6910*/  F2FP.TF32.F32.PACK_B R3, R3 ;  /* 0x00000003ff03723e */ /* 0x000fca00024050ff */
[----:B------:R0:W-:Y:S01]  /*6920*/  @P3 STG.E desc[UR36][R6.64+0x20], R3 ;  /* 0x0000200306003986 */ /* 0x0001e2000c101924 */
[----:B------:R-:W-:Y:S05]  /*6930*/  @!P2 BRA `(.L_x_163) ;  /* 0x000000000004a947 */ /* 0x000fea0003800000 */
[----:B------:R3:W5:Y:S02]  /*6940*/  LDG.E.LTC128B R172, desc[UR36][R4.64+0x24] ;  /* 0x0000242404ac7981 */ /* 0x000764000c1e1920 */
.L_x_163:
[----:B------:R-:W-:Y:S05]  /*6950*/  BSYNC B1 ;  /* 0x0000000000017941 */ /* 0x000fea0003800000 */
.L_x_162:
        /* <DEDUP_REMOVED lines=9> */
.L_x_165:
[----:B------:R-:W-:Y:S05]  /*69f0*/  BSYNC B1 ;  /* 0x0000000000017941 */ /* 0x000fea0003800000 */
.L_x_164:
[----:B-----5:R-:W-:Y:S01]  /*6a00*/  LOP3.LUT R12, R172, 0xffffe000, RZ, 0xc0, !PT ;  /* 0xffffe000ac0c7812 */ /* 0x020fe200078ec0ff */
[----:B------:R-:W-:Y:S01]  /*6a10*/  BSSY B1, `(.L_x_166) ;  /* 0x000000a000017945 */ /* 0x000fe20003800000 */
[----:B------:R-:W-:Y:S02]  /*6a20*/  IADD3 R8, P3, R165, R8, RZ ;  /* 0x00000008a5087210 */ /* 0x000fe40007f7e0ff */
[----:B------:R-:W-:Y:S01]  /*6a30*/  ISETP.GT.AND P2, PT, R0, 0x9, P1 ;  /* 0x000000090000780c */ /* 0x000fe20000f44270 */
[----:B0-----:R-:W-:Y:S02]  /*6a40*/  FMUL R3, R12, R155 ;  /* 0x0000009b0c037220 */ /* 0x001fe40000400000 */
[----:B------:R-:W-:Y:S02]  /*6a50*/  IMAD.X R9, R167, 0x1, R9, P3 ;  /* 0x00000001a7097824 */ /* 0x000fe400018e0609 */
[----:B------:R-:W-:-:S05]  /*6a60*/  FFMA R3, R30, R154, R3 ;  /* 0x0000009a1e037223 */ /* 0x000fca0000000003 */
[----:B------:R-:W-:-:S05]  /*6a70*/  F2FP.TF32.F32.PACK_B R3, R3 ;  /* 0x00000003ff03723e */ /* 0x000fca00024050ff */
[----:B------:R0:W-:Y:S01]  /*6a80*/  @P4 STG.E desc[UR36][R8.64+0x20], R3 ;  /* 0x0000200308004986 */ /* 0x0001e2000c101924 */
[----:B------:R-:W-:Y:S05]  /*6a90*/  @!P2 BRA `(.L_x_167) ;  /* 0x000000000004a947 */ /* 0x000fea0003800000 */
[----:B------:R0:W5:Y:S02]  /*6aa0*/  LDG.E.LTC128B R172, desc[UR36][R10.64+0x24] ;  /* 0x000024240aac7981 */ /* 0x000164000c1e1920 */
.L_x_167:
[----:B------:R-:W-:Y:S05]  /*6ab0*/  BSYNC B1 ;  /* 0x0000000000017941 */ /* 0x000fea0003800000 */
.L_x_166:
[----:B0----5:R-:W-:Y:S01]  /*6ac0*/  LOP3.LUT R8, R172, 0xffffe000, RZ, 0xc0, !PT ;  /* 0xffffe000ac087812 */ /* 0x021fe200078ec0ff */
[----:B------:R-:W-:Y:S01]  /*6ad0*/  BSSY B1, `(.L_x_168) ;  /* 0x000000a000017945 */ /* 0x000fe20003800000 */
[----:B------:R-:W-:-:S03]  /*6ae0*/  ISETP.GT.AND P3, PT, R0, 0x10, P0 ;  /* 0x000000100000780c */ /* 0x000fc60000764270 */
[----:B------:R-:W-:Y:S01]  /*6af0*/  FMUL R12, R8, R155 ;  /* 0x0000009b080c7220 */ /* 0x000fe20000400000 */
[----:B------:R-:W-:-:S03]  /*6b00*/  IADD3 R8, P4, P5, R165, R158, R93 ;  /* 0x0000009ea5087210 */ /* 0x000fc60007d9e05d */
[----:B------:R-:W-:Y:S01]  /*6b10*/  FFMA R31, R31, R154, R12 ;  /* 0x0000009a1f1f7223 */ /* 0x000fe2000000000c */
[----:B------:R-:W-:-:S04]  /*6b20*/  IADD3.X R9, R167, R159, R95, P4, P5 ;  /* 0x0000009fa7097210 */ /* 0x000fc800027ea45f */
[----:B------:R-:W-:-:S05]  /*6b30*/  F2FP.TF32.F32.PACK_B R31, R31 ;  /* 0x0000001fff1f723e */ /* 0x000fca00024050ff */
[----:B------:R0:W-:Y:S01]  /*6b40*/  @P2 STG.E desc[UR36][R8.64+0x24], R31 ;  /* 0x0000241f08002986 */ /* 0x0001e2000c101924 */
[----:B------:R-:W-:Y:S05]  /*6b50*/  @!P3 BRA `(.L_x_169) ;  /* 0x000000000004b947 */ /* 0x000fea0003800000 */
[----:B------:R0:W5:Y:S02]  /*6b60*/  LDG.E.LTC128B R172, desc[UR36][R4.64+0x40] ;  /* 0x0000402404ac7981 */ /* 0x000164000c1e1920 */
.L_x_169:
[----:B------:R-:W-:Y:S05]  /*6b70*/  BSYNC B1 ;  /* 0x0000000000017941 */ /* 0x000fea0003800000 */
.L_x_168:
        /* <DEDUP_REMOVED lines=9> */
.L_x_171:
[----:B------:R-:W-:Y:S05]  /*6c10*/  BSYNC B1 ;  /* 0x0000000000017941 */ /* 0x000fea0003800000 */
.L_x_170:
        /* <DEDUP_REMOVED lines=9> */
.L_x_173:
[----:B------:R-:W-:Y:S05]  /*6cb0*/  BSYNC B1 ;  /* 0x0000000000017941 */ /* 0x000fea0003800000 */
.L_x_172:
[----:B-----5:R-:W-:Y:S01]  /*6cc0*/  LOP3.LUT R12, R172, 0xffffe000, RZ, 0xc0, !PT ;  /* 0xffffe000ac0c7812 */ /* 0x020fe200078ec0ff */
[----:B------:R-:W-:Y:S01]  /*6cd0*/  BSSY B1, `(.L_x_174) ;  /* 0x0000008000017945 */ /* 0x000fe20003800000 */
[----:B------:R-:W-:-:S03]  /*6ce0*/  ISETP.GT.AND P2, PT, R0, 0x11, P1 ;  /* 0x000000110000780c */ /* 0x000fc60000f44270 */
[----:B0-----:R-:W-:-:S04]  /*6cf0*/  FMUL R3, R12, R155 ;  /* 0x0000009b0c037220 */ /* 0x001fc80000400000 */
[----:B------:R-:W-:-:S05]  /*6d00*/  FFMA R3, R34, R154, R3 ;  /* 0x0000009a22037223 */ /* 0x000fca0000000003 */
[----:B------:R-:W-:-:S05]  /*6d10*/  F2FP.TF32.F32.PACK_B R3, R3 ;  /* 0x00000003ff03723e */ /* 0x000fca00024050ff */
[----:B------:R0:W-:Y:S01]  /*6d20*/  @P3 STG.E desc[UR36][R8.64+0x40], R3 ;  /* 0x0000400308003986 */ /* 0x0001e2000c101924 */
[----:B------:R-:W-:Y:S05]  /*6d30*/  @!P2 BRA `(.L_x_175) ;  /* 0x000000000004a947 */ /* 0x000fea0003800000 */
[----:B------:R0:W5:Y:S02]  /*6d40*/  LDG.E.LTC128B R172, desc[UR36][R10.64+0x44] ;  /* 0x000044240aac7981 */ /* 0x000164000c1e1920 */
.L_x_175:
[----:B------:R-:W-:Y:S05]  /*6d50*/  BSYNC B1 ;  /* 0x0000000000017941 */ /* 0x000fea0003800000 */
.L_x_174:
        /* <DEDUP_REMOVED lines=9> */
.L_x_177:
[----:B------:R-:W-:Y:S05]  /*6df0*/  BSYNC B1 ;  /* 0x0000000000017941 */ /* 0x000fea0003800000 */
.L_x_176:
        /* <DEDUP_REMOVED lines=9> */
.L_x_179:
[----:B------:R-:W-:Y:S05]  /*6e90*/  BSYNC B1 ;  /* 0x0000000000017941 */ /* 0x000fea0003800000 */
.L_x_178:
        /* <DEDUP_REMOVED lines=9> */
.L_x_181:
[----:B------:R-:W-:Y:S05]  /*6f30*/  BSYNC B1 ;  /* 0x0000000000017941 */ /* 0x000fea0003800000 */
.L_x_180:
        /* <DEDUP_REMOVED lines=9> */
.L_x_183:
[----:B------:R-:W-:Y:S05]  /*6fd0*/  BSYNC B1 ;  /* 0x0000000000017941 */ /* 0x000fea0003800000 */
.L_x_182:
        /* <DEDUP_REMOVED lines=9> */
.L_x_185:
[----:B------:R-:W-:Y:S05]  /*7070*/  BSYNC B1 ;  /* 0x0000000000017941 */ /* 0x000fea0003800000 */
.L_x_184:
        /* <DEDUP_REMOVED lines=9> */
.L_x_187:
[----:B------:R-:W-:Y:S05]  /*7110*/  BSYNC B1 ;  /* 0x0000000000017941 */ /* 0x000fea0003800000 */
.L_x_186:
        /* <DEDUP_REMOVED lines=9> */
.L_x_189:
[----:B------:R-:W-:Y:S05]  /*71b0*/  BSYNC B1 ;  /* 0x0000000000017941 */ /* 0x000fea0003800000 */
.L_x_188:
        /* <DEDUP_REMOVED lines=9> */
.L_x_191:
[----:B------:R-:W-:Y:S05]  /*7250*/  BSYNC B1 ;  /* 0x0000000000017941 */ /* 0x000fea0003800000 */
.L_x_190:
        /* <DEDUP_REMOVED lines=9> */
.L_x_193:
[----:B------:R-:W-:Y:S05]  /*72f0*/  BSYNC B1 ;  /* 0x0000000000017941 */ /* 0x000fea0003800000 */
.L_x_192:
        /* <DEDUP_REMOVED lines=9> */
.L_x_195:
[----:B------:R-:W-:Y:S05]  /*7390*/  BSYNC B1 ;  /* 0x0000000000017941 */ /* 0x000fea0003800000 */
.L_x_194:
        /* <DEDUP_REMOVED lines=9> */
.L_x_197:
[----:B------:R-:W-:Y:S05]  /*7430*/  BSYNC B1 ;  /* 0x0000000000017941 */ /* 0x000fea0003800000 */
.L_x_196:
        /* <DEDUP_REMOVED lines=9> */
.L_x_199:
[----:B------:R-:W-:Y:S05]  /*74d0*/  BSYNC B1 ;  /* 0x0000000000017941 */ /* 0x000fea0003800000 */
.L_x_198:
        /* <DEDUP_REMOVED lines=9> */
.L_x_201:
[----:B------:R-:W-:Y:S05]  /*7570*/  BSYNC B1 ;  /* 0x0000000000017941 */ /* 0x000fea0003800000 */
.L_x_200:
        /* <DEDUP_REMOVED lines=9> */
.L_x_203:
[----:B------:R-:W-:Y:S05]  /*7610*/  BSYNC B1 ;  /* 0x0000000000017941 */ /* 0x000fea0003800000 */
.L_x_202:
        /* <DEDUP_REMOVED lines=9> */
.L_x_205:
[----:B------:R-:W-:Y:S05]  /*76b0*/  BSYNC B1 ;  /* 0x0000000000017941 */ /* 0x000fea0003800000 */
.L_x_204:
        /* <DEDUP_REMOVED lines=9> */
.L_x_207:
[----:B------:R-:W-:Y:S05]  /*7750*/  BSYNC B1 ;  /* 0x0000000000017941 */ /* 0x000fea0003800000 */
.L_x_206:
        /* <DEDUP_REMOVED lines=9> */
.L_x_209:
[----:B------:R-:W-:Y:S05]  /*77f0*/  BSYNC B1 ;  /* 0x0000000000017941 */ /* 0x000fea0003800000 */
.L_x_208:
        /* <DEDUP_REMOVED lines=9> */
.L_x_211:
[----:B------:R-:W-:Y:S05]  /*7890*/  BSYNC B1 ;  /* 0x0000000000017941 */ /* 0x000fea0003800000 */
.L_x_210:
        /* <DEDUP_REMOVED lines=9> */
.L_x_213:
[----:B------:R-:W-:Y:S05]  /*7930*/  BSYNC B1 ;  /* 0x0000000000017941 */ /* 0x000fea0003800000 */
.L_x_212:
        /* <DEDUP_REMOVED lines=9> */
.L_x_215:
[----:B------:R-:W-:Y:S05]  /*79d0*/  BSYNC B1 ;  /* 0x0000000000017941 */ /* 0x000fea0003800000 */
.L_x_214:
        /* <DEDUP_REMOVED lines=9> */
.L_x_217:
[----:B------:R-:W-:Y:S05]  /*7a70*/  BSYNC B1 ;  /* 0x0000000000017941 */ /* 0x000fea0003800000 */
.L_x_216:
        /* <DEDUP_REMOVED lines=9> */
.L_x_219:
[----:B------:R-:W-:Y:S05]  /*7b10*/  BSYNC B1 ;  /* 0x0000000000017941 */ /* 0x000fea0003800000 */
.L_x_218:
        /* <DEDUP_REMOVED lines=9> */
.L_x_221:
[----:B------:R-:W-:Y:S05]  /*7bb0*/  BSYNC B1 ;  /* 0x0000000000017941 */ /* 0x000fea0003800000 */
.L_x_220:
        /* <DEDUP_REMOVED lines=9> */
.L_x_223:
[----:B------:R-:W-:Y:S05]  /*7c50*/  BSYNC B1 ;  /* 0x0000000000017941 */ /* 0x000fea0003800000 */
.L_x_222:
        /* <DEDUP_REMOVED lines=9> */
.L_x_225:
[----:B------:R-:W-:Y:S05]  /*7cf0*/  BSYNC B1 ;  /* 0x0000000000017941 */ /* 0x000fea0003800000 */
.L_x_224:
        /* <DEDUP_REMOVED lines=9> */
.L_x_227:
[----:B------:R-:W-:Y:S05]  /*7d90*/  BSYNC B1 ;  /* 0x0000000000017941 */ /* 0x000fea0003800000 */
.L_x_226:
        /* <DEDUP_REMOVED lines=9> */
.L_x_229:
[----:B------:R-:W-:Y:S05]  /*7e30*/  BSYNC B1 ;  /* 0x0000000000017941 */ /* 0x000fea0003800000 */
.L_x_228:
        /* <DEDUP_REMOVED lines=9> */
.L_x_231:
[----:B------:R-:W-:Y:S05]  /*7ed0*/  BSYNC B1 ;  /* 0x0000000000017941 */ /* 0x000fea0003800000 */
.L_x_230:
        /* <DEDUP_REMOVED lines=9> */
.L_x_233:
[----:B------:R-:W-:Y:S05]  /*7f70*/  BSYNC B1 ;  /* 0x0000000000017941 */ /* 0x000fea0003800000 */
.L_x_232:
        /* <DEDUP_REMOVED lines=9> */
.L_x_235:
[----:B------:R-:W-:Y:S05]  /*8010*/  BSYNC B1 ;  /* 0x0000000000017941 */ /* 0x000fea0003800000 */
.L_x_234:
        /* <DEDUP_REMOVED lines=9> */
.L_x_237:
[----:B------:R-:W-:Y:S05]  /*80b0*/  BSYNC B1 ;  /* 0x0000000000017941 */ /* 0x000fea0003800000 */
.L_x_236:
        /* <DEDUP_REMOVED lines=9> */
.L_x_239:
[----:B------:R-:W-:Y:S05]  /*8150*/  BSYNC B1 ;  /* 0x0000000000017941 */ /* 0x000fea0003800000 */
.L_x_238:
        /* <DEDUP_REMOVED lines=9> */
.L_x_241:
[----:B------:R-:W-:Y:S05]  /*81f0*/  BSYNC B1 ;  /* 0x0000000000017941 */ /* 0x000fea0003800000 */
.L_x_240:
        /* <DEDUP_REMOVED lines=9> */
.L_x_243:
[----:B------:R-:W-:Y:S05]  /*8290*/  BSYNC B1 ;  /* 0x0000000000017941 */ /* 0x000fea0003800000 */
.L_x_242:
        /* <DEDUP_REMOVED lines=9> */
.L_x_245:
[----:B------:R-:W-:Y:S05]  /*8330*/  BSYNC B1 ;  /* 0x0000000000017941 */ /* 0x000fea0003800000 */
.L_x_244:
        /* <DEDUP_REMOVED lines=9> */
.L_x_247:
[----:B------:R-:W-:Y:S05]  /*83d0*/  BSYNC B1 ;  /* 0x0000000000017941 */ /* 0x000fea0003800000 */
.L_x_246:
        /* <DEDUP_REMOVED lines=9> */
.L_x_249:
[----:B------:R-:W-:Y:S05]  /*8470*/  BSYNC B1 ;  /* 0x0000000000017941 */ /* 0x000fea0003800000 */
.L_x_248:
        /* <DEDUP_REMOVED lines=9> */
.L_x_251:
[----:B------:R-:W-:Y:S05]  /*8510*/  BSYNC B1 ;  /* 0x0000000000017941 */ /* 0x000fea0003800000 */
.L_x_250:
        /* <DEDUP_REMOVED lines=9> */
.L_x_253:
[----:B------:R-:W-:Y:S05]  /*85b0*/  BSYNC B1 ;  /* 0x0000000000017941 */ /* 0x000fea0003800000 */
.L_x_252:
        /* <DEDUP_REMOVED lines=9> */
.L_x_255:
[----:B------:R-:W-:Y:S05]  /*8650*/  BSYNC B1 ;  /* 0x0000000000017941 */ /* 0x000fea0003800000 */
.L_x_254:
        /* <DEDUP_REMOVED lines=9> */
.L_x_257:
[----:B------:R-:W-:Y:S05]  /*86f0*/  BSYNC B1 ;  /* 0x0000000000017941 */ /* 0x000fea0003800000 */
.L_x_256:
        /* <DEDUP_REMOVED lines=9> */
.L_x_259:
[----:B------:R-:W-:Y:S05]  /*8790*/  BSYNC B1 ;  /* 0x0000000000017941 */ /* 0x000fea0003800000 */
.L_x_258:
        /* <DEDUP_REMOVED lines=9> */
.L_x_261:
[----:B------:R-:W-:Y:S05]  /*8830*/  BSYNC B1 ;  /* 0x0000000000017941 */ /* 0x000fea0003800000 */
.L_x_260:
        /* <DEDUP_REMOVED lines=9> */
.L_x_263:
[----:B------:R-:W-:Y:S05]  /*88d0*/  BSYNC B1 ;  /* 0x0000000000017941 */ /* 0x000fea0003800000 */
.L_x_262:
        /* <DEDUP_REMOVED lines=9> */
.L_x_265:
[----:B------:R-:W-:Y:S05]  /*8970*/  BSYNC B1 ;  /* 0x0000000000017941 */ /* 0x000fea0003800000 */
.L_x_264:
        /* <DEDUP_REMOVED lines=9> */
.L_x_267:
[----:B------:R-:W-:Y:S05]  /*8a10*/  BSYNC B1 ;  /* 0x0000000000017941 */ /* 0x000fea0003800000 */
.L_x_266:
        /* <DEDUP_REMOVED lines=9> */
.L_x_269:
[----:B------:R-:W-:Y:S05]  /*8ab0*/  BSYNC B1 ;  /* 0x0000000000017941 */ /* 0x000fea0003800000 */
.L_x_268:
        /* <DEDUP_REMOVED lines=9> */
.L_x_271:
[----:B------:R-:W-:Y:S05]  /*8b50*/  BSYNC B1 ;  /* 0x0000000000017941 */ /* 0x000fea0003800000 */
.L_x_270:
        /* <DEDUP_REMOVED lines=9> */
.L_x_273:
[----:B------:R-:W-:Y:S05]  /*8bf0*/  BSYNC B1 ;  /* 0x0000000000017941 */ /* 0x000fea0003800000 */
.L_x_272:
        /* <DEDUP_REMOVED lines=9> */
.L_x_275:
[----:B------:R-:W-:Y:S05]  /*8c90*/  BSYNC B1 ;  /* 0x0000000000017941 */ /* 0x000fea0003800000 */
.L_x_274:
[----:B0-23-5:R-:W-:Y:S01]  /*8ca0*/  LOP3.LUT R4, R172, 0xffffe000, RZ, 0xc0, !PT ;  /* 0xffffe000ac047812 */ /* 0x02dfe200078ec0ff */
        /* <DEDUP_REMOVED lines=8> */
.L_x_277:
[----:B------:R-:W-:Y:S05]  /*8d30*/  BSYNC B1 ;  /* 0x0000000000017941 */ /* 0x000fea0003800000 */
.L_x_276:
[----:B-----5:R-:W-:Y:S01]  /*8d40*/  LOP3.LUT R4, R172, 0xffffe000, RZ, 0xc0, !PT ;  /* 0xffffe000ac047812 */ /* 0x020fe200078ec0ff */
[----:B------:R-:W-:Y:S01]  /*8d50*/  @P2 IMAD.MOV.U32 R5, RZ, RZ, R9 ;  /* 0x000000ffff052224 */ /* 0x000fe200078e0009 */
[----:B------:R-:W-:Y:S01]  /*8d60*/  ISETP.GT.AND P1, PT, R0, 0x79, P1 ;  /* 0x000000790000780c */ /* 0x000fe20000f24270 */
[----:B------:R-:W-:Y:S02]  /*8d70*/  BSSY B1, `(.L_x_278) ;  /* 0x0000008000017945 */ /* 0x000fe40003800000 */
[----:B------:R-:W-:Y:S01]  /*8d80*/  FMUL R3, R4, R155 ;  /* 0x0000009b04037220 */ /* 0x000fe20000400000 */
[----:B------:R-:W-:-:S03]  /*8d90*/  @P2 IMAD.MOV.U32 R4, RZ, RZ, R8 ;  /* 0x000000ffff042224 */ /* 0x000fc600078e0008 */
[----:B------:R-:W-:-:S05]  /*8da0*/  FFMA R3, R86, R154, R3 ;  /* 0x0000009a56037223 */ /* 0x000fca0000000003 */
[----:B------:R-:W-:-:S05]  /*8db0*/  F2FP.TF32.F32.PACK_B R3, R3 ;  /* 0x00000003ff03723e */ /* 0x000fca00024050ff */
[----:B------:R3:W-:Y:S01]  /*8dc0*/  @P2 STG.E desc[UR36][R4.64+0x1e0], R3 ;  /* 0x0001e00304002986 */ /* 0x0007e2000c101924 */
[----:B------:R-:W-:Y:S05]  /*8dd0*/  @!P1 BRA `(.L_x_279) ;  /* 0x0000000000049947 */ /* 0x000fea0003800000 */
[----:B------:R0:W5:Y:S02]  /*8de0*/  LDG.E.LTC128B R172, desc[UR36][R10.64+0x1e4] ;  /* 0x0001e4240aac7981 */ /* 0x000164000c1e1920 */
.L_x_279:
[----:B------:R-:W-:Y:S05]  /*8df0*/  BSYNC B1 ;  /* 0x0000000000017941 */ /* 0x000fea0003800000 */
.L_x_278:
[----:B------:R-:W-:Y:S05]  /*8e00*/  @!P1 BRA `(.L_x_280) ;  /* 0x00000024003c9947 */ /* 0x000fea0003800000 */
[----:B-----5:R-:W-:-:S05]  /*8e10*/  LOP3.LUT R172, R172, 0xffffe000, RZ, 0xc0, !PT ;  /* 0xffffe000acac7812 */ /* 0x020fca00078ec0ff */
[----:B------:R-:W-:-:S04]  /*8e20*/  FMUL R172, R172, R155 ;  /* 0x0000009bacac7220 */ /* 0x000fc80000400000 */
[----:B------:R-:W-:-:S05]  /*8e30*/  FFMA R87, R87, R154, R172 ;  /* 0x0000009a57577223 */ /* 0x000fca00000000ac */
[----:B------:R-:W-:-:S05]  /*8e40*/  F2FP.TF32.F32.PACK_B R87, R87 ;  /* 0x00000057ff57723e */ /* 0x000fca00024050ff */
[----:B------:R0:W-:Y:S01]  /*8e50*/  STG.E desc[UR36][R8.64+0x1e4], R87 ;  /* 0x0001e45708007986 */ /* 0x0001e2000c101924 */
[----:B------:R-:W-:Y:S05]  /*8e60*/  BRA `(.L_x_280) ;  /* 0x0000002400247947 */ /* 0x000fea0003800000 */
.L_x_29:
[----:B------:R-:W-:Y:S01]  /*8e70*/  ULDC.64 UR4, c[0x0][0x5c0] ;  /* 0x0001700000047ab9 */ /* 0x000fe20000000a00 */
[-C--:B------:R-:W-:Y:S01]  /*8e80*/  FMUL R15, R88, R154.reuse ;  /* 0x0000009a580f7220 */ /* 0x080fe20000400000 */
[----:B------:R-:W-:Y:S01]  /*8e90*/  LEA R6, P0, R168, UR4, 0x2 ;  /* 0x00000004a8067c11 */ /* 0x000fe2000f8010ff */
[----:B------:R-:W-:Y:S01]  /*8ea0*/  IMAD.SHL.U32 R11, R4, 0x20, RZ ;  /* 0x00000020040b7824 */ /* 0x000fe200078e00ff */
[----:B------:R-:W-:Y:S01]  /*8eb0*/  ISETP.GT.AND P5, PT, R0, 0x1, P3 ;  /* 0x000000010000780c */ /* 0x000fe20001fa4270 */
[-C--:B------:R-:W-:Y:S01]  /*8ec0*/  FMUL R89, R89, R154.reuse ;  /* 0x0000009a59597220 */ /* 0x080fe20000400000 */
[----:B------:R-:W-:Y:S01]  /*8ed0*/  LEA.HI.X R7, R168, UR5, R171, 0x2, P0 ;  /* 0x00000005a8077c11 */ /* 0x000fe200080f14ab */
[-C--:B------:R-:W-:Y:S01]  /*8ee0*/  FMUL R21, R90, R154.reuse ;  /* 0x0000009a5a157220 */ /* 0x080fe20000400000 */
[----:B------:R-:W-:Y:S01]  /*8ef0*/  ISETP.GT.AND P0, PT, R3, 0x8, PT ;  /* 0x000000080300780c */ /* 0x000fe20003f04270 */
[-C--:B------:R-:W-:Y:S01]  /*8f00*/  FMUL R91, R91, R154.reuse ;  /* 0x0000009a5b5b7220 */ /* 0x080fe20000400000 */
[----:B------:R-:W-:Y:S01]  /*8f10*/  F2FP.TF32.F32.PACK_B R15, R15 ;  /* 0x0000000fff0f723e */ /* 0x000fe200024050ff */
[-C--:B------:R-:W-:Y:S01]  /*8f20*/  FMUL R93, R93, R154.reuse ;  /* 0x0000009a5d5d7220 */ /* 0x080fe20000400000 */
[----:B------:R-:W-:Y:S01]  /*8f30*/  ISETP.GT.AND P1, PT, R0, RZ, P0 ;  /* 0x000000ff0000720c */ /* 0x000fe20000724270 */
[-C--:B------:R-:W-:Y:S01]  /*8f40*/  FMUL R23, R94, R154.reuse ;  /* 0x0000009a5e177220 */ /* 0x080fe20000400000 */
[----:B------:R-:W-:Y:S01]  /*8f50*/  ISETP.GT.AND P4, PT, R0, 0x1, P0 ;  /* 0x000000010000780c */ /* 0x000fe20000784270 */
[----:B------:R0:W-:Y:S01]  /*8f60*/  @P2 STG.E desc[UR36][R6.64], R15 ;  /* 0x0000000f06002986 */ /* 0x0001e2000c101924 */
[----:B------:R-:W-:Y:S01]  /*8f70*/  SHF.L.U64.HI R9, R4, 0x5, R5 ;  /* 0x0000000504097819 */ /* 0x000fe20000010205 */
[----:B------:R-:W-:Y:S01]  /*8f80*/  FMUL R95, R95, R154 ;  /* 0x0000009a5f5f7220 */ /* 0x000fe20000400000 */
[----:B------:R-:W-:Y:S01]  /*8f90*/  IADD3 R12, P2, R11, R6, RZ ;  /* 0x000000060b0c7210 */ /* 0x000fe20007f5e0ff */
[-C--:B------:R-:W-:Y:S01]  /*8fa0*/  FMUL R97, R97, R154.reuse ;  /* 0x0000009a61617220 */ /* 0x080fe20000400000 */
[----:B------:R-:W-:Y:S01]  /*8fb0*/  F2FP.TF32.F32.PACK_B R89, R89 ;  /* 0x00000059ff59723e */ /* 0x000fe200024050ff */
[-C--:B------:R-:W-:Y:S01]  /*8fc0*/  FMUL R99, R99, R154.reuse ;  /* 0x0000009a63637220 */ /* 0x080fe20000400000 */
[----:B------:R-:W-:Y:S01]  /*8fd0*/  F2FP.TF32.F32.PACK_B R21, R21 ;  /* 0x00000015ff15723e */ /* 0x000fe200024050ff */
[----:B------:R-:W-:Y:S01]  /*8fe0*/  IMAD.X R13, R9, 0x1, R7, P2 ;  /* 0x00000001090d7824 */ /* 0x000fe200010e0607 */
[----:B------:R-:W-:Y:S01]  /*8ff0*/  F2FP.TF32.F32.PACK_B R91, R91 ;  /* 0x0000005bff5b723e */ /* 0x000fe200024050ff */
[----:B------:R-:W-:Y:S01]  /*9000*/  @P5 STG.E desc[UR36][R6.64+0x4], R89 ;  /* 0x0000045906005986 */ /* 0x000fe2000c101924 */
[----:B------:R-:W-:Y:S01]  /*9010*/  ISETP.GT.AND P5, PT, R0, 0x8, P3 ;  /* 0x000000080000780c */ /* 0x000fe20001fa4270 */
[-C--:B0-----:R-:W-:Y:S01]  /*9020*/  FMUL R15, R92, R154.reuse ;  /* 0x0000009a5c0f7220 */ /* 0x081fe20000400000 */
[C---:B------:R-:W-:Y:S01]  /*9030*/  ISETP.GT.AND P2, PT, R0.reuse, 0x9, P3 ;  /* 0x000000090000780c */ /* 0x040fe20001f44270 */
[----:B------:R0:W-:Y:S01]  /*9040*/  @P1 STG.E desc[UR36][R12.64], R21 ;  /* 0x000000150c001986 */ /* 0x0001e2000c101924 */
[C---:B------:R-:W-:Y:S01]  /*9050*/  ISETP.GT.AND P1, PT, R0.reuse, 0x8, P0 ;  /* 0x000000080000780c */ /* 0x040fe20000724270 */
[-C--:B------:R-:W-:Y:S01]  /*9060*/  FMUL R101, R101, R154.reuse ;  /* 0x0000009a65657220 */ /* 0x080fe20000400000 */
[----:B------:R-:W-:Y:S01]  /*9070*/  F2FP.TF32.F32.PACK_B R15, R15 ;  /* 0x0000000fff0f723e */ /* 0x000fe200024050ff */
[----:B------:R-:W-:Y:S01]  /*9080*/  @P4 STG.E desc[UR36][R12.64+0x4], R91 ;  /* 0x0000045b0c004986 */ /* 0x000fe2000c101924 */
[----:B------:R-:W-:Y:S01]  /*9090*/  ISETP.GT.AND P4, PT, R0, 0x9, P0 ;  /* 0x000000090000780c */ /* 0x000fe20000784270 */
[-C--:B------:R-:W-:Y:S01]  /*90a0*/  FMUL R103, R103, R154.reuse ;  /* 0x0000009a67677220 */ /* 0x080fe20000400000 */
[----:B------:R-:W-:Y:S01]  /*90b0*/  F2FP.TF32.F32.PACK_B R93, R93 ;  /* 0x0000005dff5d723e */ /* 0x000fe200024050ff */
[-C--:B------:R-:W-:Y:S01]  /*90c0*/  FMUL R105, R105, R154.reuse ;  /* 0x0000009a69697220 */ /* 0x080fe20000400000 */
[----:B------:R-:W-:Y:S01]  /*90d0*/  F2FP.TF32.F32.PACK_B R23, R23 ;  /* 0x00000017ff17723e */ /* 0x000fe200024050ff */
[----:B------:R1:W-:Y:S01]  /*90e0*/  @P5 STG.E desc[UR36][R6.64+0x20], R15 ;  /* 0x0000200f06005986 */ /* 0x0003e2000c101924 */
[----:B------:R-:W-:Y:S01]  /*90f0*/  F2FP.TF32.F32.PACK_B R95, R95 ;  /* 0x0000005fff5f723e */ /* 0x000fe200024050ff */
[-C--:B0-----:R-:W-:Y:S01]  /*9100*/  FMUL R21, R96, R154.reuse ;  /* 0x0000009a60157220 */ /* 0x081fe20000400000 */
[C---:B------:R-:W-:Y:S01]  /*9110*/  ISETP.GT.AND P5, PT, R0.reuse, 0x10, P3 ;  /* 0x000000100000780c */ /* 0x040fe20001fa4270 */
[----:B------:R-:W-:Y:S01]  /*9120*/  @P2 STG.E desc[UR36][R6.64+0x24], R93 ;  /* 0x0000245d06002986 */ /* 0x000fe2000c101924 */
[C---:B------:R-:W-:Y:S01]  /*9130*/  ISETP.GT.AND P2, PT, R0.reuse, 0x11, P3 ;  /* 0x000000110000780c */ /* 0x040fe20001f44270 */
[-C--:B------:R-:W-:Y:S01]  /*9140*/  FMUL R107, R107, R154.reuse ;  /* 0x0000009a6b6b7220 */ /* 0x080fe20000400000 */
[----:B------:R-:W-:Y:S01]  /*9150*/  F2FP.TF32.F32.PACK_B R21, R21 ;  /* 0x00000015ff15723e */ /* 0x000fe200024050ff */
[----:B------:R0:W-:Y:S01]  /*9160*/  @P1 STG.E desc[UR36][R12.64+0x20], R23 ;  /* 0x000020170c001986 */ /* 0x0001e2000c101924 */
[C---:B------:R-:W-:Y:S01]  /*9170*/  ISETP.GT.AND P1, PT, R0.reuse, 0x10, P0 ;  /* 0x000000100000780c */ /* 0x040fe20000724270 */
[-C--:B------:R-:W-:Y:S01]  /*9180*/  FMUL R109, R109, R154.reuse ;  /* 0x0000009a6d6d7220 */ /* 0x080fe20000400000 */
[----:B------:R-:W-:Y:S01]  /*9190*/  F2FP.TF32.F32.PACK_B R97, R97 ;  /* 0x00000061ff61723e */ /* 0x000fe200024050ff */
[----:B------:R-:W-:Y:S01]  /*91a0*/  @P4 STG.E desc[UR36][R12.64+0x24], R95 ;  /* 0x0000245f0c004986 */ /* 0x000fe2000c101924 */
[----:B------:R-:W-:Y:S01]  /*91b0*/  ISETP.GT.AND P4, PT, R0, 0x11, P0 ;  /* 0x000000110000780c */ /* 0x000fe20000784270 */
[-C--:B-1----:R-:W-:Y:S01]  /*91c0*/  FMUL R15, R98, R154.reuse ;  /* 0x0000009a620f7220 */ /* 0x082fe20000400000 */
[----:B------:R-:W-:Y:S01]  /*91d0*/  F2FP.TF32.F32.PACK_B R99, R99 ;  /* 0x00000063ff63723e */ /* 0x000fe200024050ff */
[----:B------:R1:W-:Y:S01]  /*91e0*/  @P5 STG.E desc[UR36][R6.64+0x40], R21 ;  /* 0x0000401506005986 */ /* 0x0003e2000c101924 */
[C---:B------:R-:W-:Y:S01]  /*91f0*/  ISETP.GT.AND P5, PT, R0.reuse, 0x18, P3 ;  /* 0x000000180000780c */ /* 0x040fe20001fa4270 */
[-C--:B------:R-:W-:Y:S01]  /*9200*/  FMUL R111, R111, R154.reuse ;  /* 0x0000009a6f6f7220 */ /* 0x080fe20000400000 */
[----:B------:R-:W-:Y:S01]  /*9210*/  F2FP.TF32.F32.PACK_B R15, R15 ;  /* 0x0000000fff0f723e */ /* 0x000fe200024050ff */
[----:B------:R-:W-:Y:S01]  /*9220*/  @P2 STG.E desc[UR36][R6.64+0x44], R97 ;  /* 0x0000446106002986 */ /* 0x000fe2000c101924 */
[----:B------:R-:W-:Y:S01]  /*9230*/  ISETP.GT.AND P2, PT, R0, 0x19, P3 ;  /* 0x000000190000780c */ /* 0x000fe20001f44270 */
[-C--:B0-----:R-:W-:Y:S01]  /*9240*/  FMUL R23, R100, R154.reuse ;  /* 0x0000009a64177220 */ /* 0x081fe20000400000 */
        /* <DEDUP_REMOVED lines=177> */
[----:B------:R-:W-:Y:S01]  /*9d60*/  @P1 STG.E desc[UR36][R12.64+0x1a0], R23 ;  /* 0x0001a0170c001986 */ /* 0x000fe2000c101924 */
        /* <DEDUP_REMOVED lines=11> */
[-C--:B------:R-:W-:Y:S01]  /*9e20*/  FMUL R33, R33, R154.reuse ;  /* 0x0000009a21217220 */ /* 0x080fe20000400000 */
[----:B------:R-:W-:Y:S01]  /*9e30*/  ISETP.GT.AND P3, PT, R0, 0x79, P3 ;  /* 0x000000790000780c */ /* 0x000fe20001f64270 */
[----:B------:R-:W-:Y:S01]  /*9e40*/  @P1 STG.E desc[UR36][R6.64+0x1c4], R145 ;  /* 0x0001c49106001986 */ /* 0x000fe2000c101924 */
[----:B------:R-:W-:Y:S01]  /*9e50*/  ISETP.GT.AND P1, PT, R3, 0x80, PT ;  /* 0x000000800300780c */ /* 0x000fe20003f24270 */
[-C--:B------:R-:W-:Y:S01]  /*9e60*/  FMUL R35, R35, R154.reuse ;  /* 0x0000009a23237220 */ /* 0x080fe20000400000 */
[----:B------:R-:W-:Y:S01]  /*9e70*/  F2FP.TF32.F32.PACK_B R149, R149 ;  /* 0x00000095ff95723e */ /* 0x000fe200024050ff */
[----:B------:R1:W-:Y:S01]  /*9e80*/  @P2 STG.E desc[UR36][R12.64+0x1c0], R15 ;  /* 0x0001c00f0c002986 */ /* 0x0003e2000c101924 */
[----:B------:R-:W-:Y:S01]  /*9e90*/  ISETP.GT.AND P2, PT, R3, 0x88, PT ;  /* 0x000000880300780c */ /* 0x000fe20003f44270 */
[-C--:B------:R-:W-:Y:S01]  /*9ea0*/  FMUL R3, R148, R154.reuse ;  /* 0x0000009a94037220 */ /* 0x080fe20000400000 */
[-C--:B0-----:R-:W-:Y:S01]  /*9eb0*/  FMUL R21, R150, R154.reuse ;  /* 0x0000009a96157220 */ /* 0x081fe20000400000 */
[----:B------:R-:W-:Y:S01]  /*9ec0*/  @P4 STG.E desc[UR36][R12.64+0x1c4], R147 ;  /* 0x0001c4930c004986 */ /* 0x000fe2000c101924 */
[C---:B------:R-:W-:Y:S01]  /*9ed0*/  ISETP.GT.AND P4, PT, R0.reuse, 0x78, P0 ;  /* 0x000000780000780c */ /* 0x040fe20000784270 */
[-C--:B------:R-:W-:Y:S01]  /*9ee0*/  FMUL R37, R37, R154.reuse ;  /* 0x0000009a25257220 */ /* 0x080fe20000400000 */
[----:B------:R-:W-:Y:S01]  /*9ef0*/  ISETP.GT.AND P0, PT, R0, 0x79, P0 ;  /* 0x000000790000780c */ /* 0x000fe20000704270 */
[-C--:B------:R-:W-:Y:S01]  /*9f00*/  FMUL R39, R39, R154.reuse ;  /* 0x0000009a27277220 */ /* 0x080fe20000400000 */
[----:B------:R-:W-:Y:S01]  /*9f10*/  F2FP.TF32.F32.PACK_B R3, R3 ;  /* 0x00000003ff03723e */ /* 0x000fe200024050ff */
[-C--:B------:R-:W-:Y:S01]  /*9f20*/  FMUL R41, R41, R154.reuse ;  /* 0x0000009a29297220 */ /* 0x080fe20000400000 */
[----:B------:R-:W-:Y:S01]  /*9f30*/  F2FP.TF32.F32.PACK_B R21, R21 ;  /* 0x00000015ff15723e */ /* 0x000fe200024050ff */
[C---:B-1----:R-:W-:Y:S01]  /*9f40*/  IMAD.SHL.U32 R15, R4.reuse, 0x200, RZ ;  /* 0x00000200040f7824 */ /* 0x042fe200078e00ff */
[----:B------:R-:W-:Y:S01]  /*9f50*/  F2FP.TF32.F32.PACK_B R151, R151 ;  /* 0x00000097ff97723e */ /* 0x000fe200024050ff */
[----:B------:R0:W-:Y:S01]  /*9f60*/  @P5 STG.E desc[UR36][R6.64+0x1e0], R3 ;  /* 0x0001e00306005986 */ /* 0x0001e2000c101924 */
[----:B------:R-:W-:Y:S01]  /*9f70*/  SHF.L.U64.HI R5, R4, 0x9, R5 ;  /* 0x0000000904057819 */ /* 0x000fe20000010205 */
[----:B------:R-:W-:Y:S01]  /*9f80*/  FMUL R43, R43, R154 ;  /* 0x0000009a2b2b7220 */ /* 0x000fe20000400000 */
[----:B------:R-:W-:Y:S01]  /*9f90*/  F2FP.TF32.F32.PACK_B R25, R25 ;  /* 0x00000019ff19723e */ /* 0x000fe200024050ff */
[----:B------:R-:W-:Y:S01]  /*9fa0*/  @P3 STG.E desc[UR36][R6.64+0x1e4], R149 ;  /* 0x0001e49506003986 */ /* 0x000fe2000c101924 */
[----:B------:R-:W-:Y:S01]  /*9fb0*/  IADD3 R4, P3, R15, R6, RZ ;  /* 0x000000060f047210 */ /* 0x000fe20007f7e0ff */
[----:B------:R-:W-:Y:S01]  /*9fc0*/  FMUL R45, R45, R154 ;  /* 0x0000009a2d2d7220 */ /* 0x000fe20000400000 */
[----:B------:R-:W-:Y:S01]  /*9fd0*/  F2FP.TF32.F32.PACK_B R27, R27 ;  /* 0x0000001bff1b723e */ /* 0x000fe200024050ff */
[----:B------:R1:W-:Y:S01]  /*9fe0*/  @P4 STG.E desc[UR36][R12.64+0x1e0], R21 ;  /* 0x0001e0150c004986 */ /* 0x0003e2000c101924 */
[----:B------:R-:W-:Y:S01]  /*9ff0*/  IADD3 R14, P4, P5, R11, R6, R15 ;  /* 0x000000060b0e7210 */ /* 0x000fe20007d9e00f */
[-C--:B------:R-:W-:Y:S01]  /*a000*/  FMUL R47, R47, R154.reuse ;  /* 0x0000009a2f2f7220 */ /* 0x080fe20000400000 */
[----:B------:R-:W-:Y:S01]  /*a010*/  F2FP.TF32.F32.PACK_B R29, R29 ;  /* 0x0000001dff1d723e */ /* 0x000fe200024050ff */
[----:B------:R2:W-:Y:S01]  /*a020*/  @P0 STG.E desc[UR36][R12.64+0x1e4], R151 ;  /* 0x0001e4970c000986 */ /* 0x0005e2000c101924 */
[----:B------:R-:W-:Y:S01]  /*a030*/  ISETP.GT.AND P0, PT, R0, RZ, P1 ;  /* 0x000000ff0000720c */ /* 0x000fe20000f04270 */
[-C--:B0-----:R-:W-:Y:S01]  /*a040*/  FMUL R3, R24, R154.reuse ;  /* 0x0000009a18037220 */ /* 0x081fe20000400000 */
[----:B------:R-:W-:Y:S01]  /*a050*/  IADD3.X R15, R9, R7, R5, P4, P5 ;  /* 0x00000007090f7210 */ /* 0x000fe200027ea405 */
[----:B------:R-:W-:Y:S01]  /*a060*/  IMAD.X R5, R5, 0x1, R7, P3 ;  /* 0x0000000105057824 */ /* 0x000fe200018e0607 */
[C---:B------:R-:W-:Y:S01]  /*a070*/  ISETP.GT.AND P5, PT, R0.reuse, 0x1, P1 ;  /* 0x000000010000780c */ /* 0x040fe20000fa4270 */
[-C--:B------:R-:W-:Y:S01]  /*a080*/  FMUL R49, R49, R154.reuse ;  /* 0x0000009a31317220 */ /* 0x080fe20000400000 */
[----:B------:R-:W-:Y:S01]  /*a090*/  ISETP.GT.AND P4, PT, R0, RZ, P2 ;  /* 0x000000ff0000720c */ /* 0x000fe20001784270 */
[-C--:B-1----:R-:W-:Y:S01]  /*a0a0*/  FMUL R21, R26, R154.reuse ;  /* 0x0000009a1a157220 */ /* 0x082fe20000400000 */
[----:B------:R-:W-:Y:S01]  /*a0b0*/  F2FP.TF32.F32.PACK_B R3, R3 ;  /* 0x00000003ff03723e */ /* 0x000fe200024050ff */
[----:B------:R-:W-:Y:S01]  /*a0c0*/  FMUL R51, R51, R154 ;  /* 0x0000009a33337220 */ /* 0x000fe20000400000 */
[----:B------:R-:W-:Y:S01]  /*a0d0*/  IADD3 R6, P3, R11, R4, RZ ;  /* 0x000000040b067210 */ /* 0x000fe20007f7e0ff */
[-C--:B--2---:R-:W-:Y:S01]  /*a0e0*/  FMUL R13, R28, R154.reuse ;  /* 0x0000009a1c0d7220 */ /* 0x084fe20000400000 */
[----:B------:R-:W-:Y:S01]  /*a0f0*/  F2FP.TF32.F32.PACK_B R21, R21 ;  /* 0x00000015ff15723e */ /* 0x000fe200024050ff */
[----:B------:R0:W-:Y:S01]  /*a100*/  @P0 STG.E desc[UR36][R4.64], R3 ;  /* 0x0000000304000986 */ /* 0x0001e2000c101924 */
[C---:B------:R-:W-:Y:S01]  /*a110*/  ISETP.GT.AND P0, PT, R0.reuse, 0x1, P2 ;  /* 0x000000010000780c */ /* 0x040fe20001704270 */
[--C-:B------:R-:W-:Y:S01]  /*a120*/  IMAD.X R7, R9, 0x1, R5.reuse, P3 ;  /* 0x0000000109077824 */ /* 0x100fe200018e0605 */
[C---:B------:R-:W-:Y:S01]  /*a130*/  ISETP.GT.AND P3, PT, R0.reuse, 0x9, P1 ;  /* 0x000000090000780c */ /* 0x040fe20000f64270 */
[----:B------:R-:W-:Y:S01]  /*a140*/  @P5 STG.E desc[UR36][R4.64+0x4], R25 ;  /* 0x0000041904005986 */ /* 0x000fe2000c101924 */
[----:B------:R-:W-:Y:S01]  /*a150*/  F2FP.TF32.F32.PACK_B R13, R13 ;  /* 0x0000000dff0d723e */ /* 0x000fe200024050ff */
[----:B------:R-:W-:Y:S01]  /*a160*/  FMUL R53, R53, R154 ;  /* 0x0000009a35357220 */ /* 0x000fe20000400000 */
[----:B------:R-:W-:Y:S01]  /*a170*/  IADD3 R8, P5, R11, R4, RZ ;  /* 0x000000040b087210 */ /* 0x000fe20007fbe0ff */
[----:B------:R1:W-:Y:S01]  /*a180*/  @P4 STG.E desc[UR36][R6.64], R21 ;  /* 0x0000001506004986 */ /* 0x0003e2000c101924 */
[----:B------:R-:W-:Y:S01]  /*a190*/  ISETP.GT.AND P4, PT, R0, 0x8, P1 ;  /* 0x000000080000780c */ /* 0x000fe20000f84270 */
[-C--:B------:R-:W-:Y:S01]  /*a1a0*/  FMUL R11, R32, R154.reuse ;  /* 0x0000009a200b7220 */ /* 0x080fe20000400000 */
[----:B------:R-:W-:Y:S01]  /*a1b0*/  F2FP.TF32.F32.PACK_B R31, R31 ;  /* 0x0000001fff1f723e */ /* 0x000fe200024050ff */
[-C--:B0-----:R-:W-:Y:S01]  /*a1c0*/  FMUL R3, R30, R154.reuse ;  /* 0x0000009a1e037220 */ /* 0x081fe20000400000 */
[----:B------:R-:W-:Y:S01]  /*a1d0*/  IMAD.X R9, R9, 0x1, R5, P5 ;  /* 0x0000000109097824 */ /* 0x000fe200028e0605 */
[----:B------:R-:W-:Y:S01]  /*a1e0*/  @P0 STG.E desc[UR36][R6.64+0x4], R27 ;  /* 0x0000041b06000986 */ /* 0x000fe2000c101924 */
[C---:B------:R-:W-:Y:S01]  /*a1f0*/  ISETP.GT.AND P0, PT, R0.reuse, 0x8, P2 ;  /* 0x000000080000780c */ /* 0x040fe20001704270 */
[-C--:B------:R-:W-:Y:S01]  /*a200*/  FMUL R55, R55, R154.reuse ;  /* 0x0000009a37377220 */ /* 0x080fe20000400000 */
[----:B------:R-:W-:Y:S01]  /*a210*/  F2FP.TF32.F32.PACK_B R3, R3 ;  /* 0x00000003ff03723e */ /* 0x000fe200024050ff */
[----:B------:R-:W-:Y:S01]  /*a220*/  @P3 STG.E desc[UR36][R4.64+0x24], R29 ;  /* 0x0000241d04003986 */ /* 0x000fe2000c101924 */
[----:B------:R-:W-:Y:S01]  /*a230*/  ISETP.GT.AND P5, PT, R0, 0x10, P1 ;  /* 0x000000100000780c */ /* 0x000fe20000fa4270 */
[-C--:B-1----:R-:W-:Y:S01]  /*a240*/  FMUL R21, R36, R154.reuse ;  /* 0x0000009a24157220 */ /* 0x082fe20000400000 */
[C---:B------:R-:W-:Y:S01]  /*a250*/  ISETP.GT.AND P3, PT, R0.reuse, 0x11, P1 ;  /* 0x000000110000780c */ /* 0x040fe20000f64270 */
[----:B------:R0:W-:Y:S01]  /*a260*/  @P4 STG.E desc[UR36][R4.64+0x20], R13 ;  /* 0x0000200d04004986 */ /* 0x0001e2000c101924 */
[C---:B------:R-:W-:Y:S01]  /*a270*/  ISETP.GT.AND P4, PT, R0.reuse, 0x9, P2 ;  /* 0x000000090000780c */ /* 0x040fe20001784270 */
[-C--:B------:R-:W-:Y:S01]  /*a280*/  FMUL R57, R57, R154.reuse ;  /* 0x0000009a39397220 */ /* 0x080fe20000400000 */
[----:B------:R-:W-:Y:S01]  /*a290*/  F2FP.TF32.F32.PACK_B R11, R11 ;  /* 0x0000000bff0b723e */ /* 0x000fe200024050ff */
[-C--:B------:R-:W-:Y:S01]  /*a2a0*/  FMUL R59, R59, R154.reuse ;  /* 0x0000009a3b3b7220 */ /* 0x080fe20000400000 */
[----:B------:R-:W-:Y:S01]  /*a2b0*/  F2FP.TF32.F32.PACK_B R33, R33 ;  /* 0x00000021ff21723e */ /* 0x000fe200024050ff */
[----:B------:R1:W-:Y:S01]  /*a2c0*/  @P0 STG.E desc[UR36][R8.64+0x20], R3 ;  /* 0x0000200308000986 */ /* 0x0003e2000c101924 */
[----:B------:R-:W-:Y:S01]  /*a2d0*/  ISETP.GT.AND P0, PT, R0, 0x10, P2 ;  /* 0x000000100000780c */ /* 0x000fe20001704270 */
[-C--:B------:R-:W-:Y:S01]  /*a2e0*/  FMUL R61, R61, R154.reuse ;  /* 0x0000009a3d3d7220 */ /* 0x080fe20000400000 */
[----:B------:R-:W-:Y:S01]  /*a2f0*/  F2FP.TF32.F32.PACK_B R35, R35 ;  /* 0x00000023ff23723e */ /* 0x000fe200024050ff */
[-C--:B------:R-:W-:Y:S01]  /*a300*/  FMUL R63, R63, R154.reuse ;  /* 0x0000009a3f3f7220 */ /* 0x080fe20000400000 */
[----:B------:R-:W-:Y:S01]  /*a310*/  F2FP.TF32.F32.PACK_B R21, R21 ;  /* 0x00000015ff15723e */ /* 0x000fe200024050ff */
[-C--:B0-----:R-:W-:Y:S01]  /*a320*/  FMUL R13, R34, R154.reuse ;  /* 0x0000009a220d7220 */ /* 0x081fe20000400000 */
[----:B------:R-:W-:Y:S01]  /*a330*/  F2FP.TF32.F32.PACK_B R37, R37 ;  /* 0x00000025ff25723e */ /* 0x000fe200024050ff */
[----:B------:R-:W-:Y:S01]  /*a340*/  @P4 STG.E desc[UR36][R14.64+0x24], R31 ;  /* 0x0000241f0e004986 */ /* 0x000fe2000c101924 */
[C---:B------:R-:W-:Y:S01]  /*a350*/  ISETP.GT.AND P4, PT, R0.reuse, 0x11, P2 ;  /* 0x000000110000780c */ /* 0x040fe20001784270 */
[----:B------:R-:W-:Y:S01]  /*a360*/  FMUL R65, R65, R154 ;  /* 0x0000009a41417220 */ /* 0x000fe20000400000 */
[----:B------:R-:W-:Y:S01]  /*a370*/  F2FP.TF32.F32.PACK_B R13, R13 ;  /* 0x0000000dff0d723e */ /* 0x000fe200024050ff */
[----:B------:R0:W-:Y:S01]  /*a380*/  @P5 STG.E desc[UR36][R4.64+0x40], R11 ;  /* 0x0000400b04005986 */ /* 0x0001e2000c101924 */
[----:B------:R-:W-:Y:S01]  /*a390*/  ISETP.GT.AND P5, PT, R0, 0x18, P1 ;  /* 0x000000180000780c */ /* 0x000fe20000fa4270 */
[----:B------:R-:W-:-:S02]  /*a3a0*/  @P0 IMAD.MOV.U32 R6, RZ, RZ, R14 ;  /* 0x000000ffff060224 */ /* 0x000fc400078e000e */
[-C--:B-1----:R-:W-:Y:S01]  /*a3b0*/  FMUL R3, R38, R154.reuse ;  /* 0x0000009a26037220 */ /* 0x082fe20000400000 */
[--C-:B------:R-:W-:Y:S01]  /*a3c0*/  @P0 IMAD.MOV.U32 R7, RZ, RZ, R15.reuse ;  /* 0x000000ffff070224 */ /* 0x100fe200078e000f */
[----:B------:R-:W-:Y:S01]  /*a3d0*/  @P3 STG.E desc[UR36][R4.64+0x44], R33 ;  /* 0x0000442104003986 */ /* 0x000fe2000c101924 */
[----:B------:R-:W-:Y:S01]  /*a3e0*/  ISETP.GT.AND P3, PT, R0, 0x19, P1 ;  /* 0x000000190000780c */ /* 0x000fe20000f64270 */
[-C--:B------:R-:W-:Y:S01]  /*a3f0*/  FMUL R9, R40, R154.reuse ;  /* 0x0000009a28097220 */ /* 0x080fe20000400000 */
[----:B------:R-:W-:Y:S01]  /*a400*/  F2FP.TF32.F32.PACK_B R3, R3 ;  /* 0x00000003ff03723e */ /* 0x000fe200024050ff */
[----:B------:R1:W-:Y:S01]  /*a410*/  @P0 STG.E desc[UR36][R6.64+0x40], R13 ;  /* 0x0000400d06000986 */ /* 0x0003e2000c101924 */
[----:B------:R-:W-:Y:S01]  /*a420*/  ISETP.GT.AND P0, PT, R0, 0x18, P2 ;  /* 0x000000180000780c */ /* 0x000fe20001704270 */
[-C--:B------:R-:W-:Y:S01]  /*a430*/  FMUL R67, R67, R154.reuse ;  /* 0x0000009a43437220 */ /* 0x080fe20000400000 */
[----:B------:R-:W-:Y:S01]  /*a440*/  F2FP.TF32.F32.PACK_B R39, R39 ;  /* 0x00000027ff27723e */ /* 0x000fe200024050ff */
[-C--:B0-----:R-:W-:Y:S01]  /*a450*/  FMUL R11, R42, R154.reuse ;  /* 0x0000009a2a0b7220 */ /* 0x081fe20000400000 */
[----:B------:R-:W-:Y:S01]  /*a460*/  F2FP.TF32.F32.PACK_B R9, R9 ;  /* 0x00000009ff09723e */ /* 0x000fe200024050ff */
[-C--:B------:R-:W-:Y:S01]  /*a470*/  FMUL R69, R69, R154.reuse ;  /* 0x0000009a45457220 */ /* 0x080fe20000400000 */
[----:B------:R-:W-:Y:S01]  /*a480*/  F2FP.TF32.F32.PACK_B R41, R41 ;  /* 0x00000029ff29723e */ /* 0x000fe200024050ff */
[-C--:B------:R-:W-:Y:S01]  /*a490*/  FMUL R71, R71, R154.reuse ;  /* 0x0000009a47477220 */ /* 0x080fe20000400000 */
[----:B------:R-:W-:Y:S01]  /*a4a0*/  F2FP.TF32.F32.PACK_B R11, R11 ;  /* 0x0000000bff0b723e */ /* 0x000fe200024050ff */
[-C--:B------:R-:W-:Y:S01]  /*a4b0*/  FMUL R73, R73, R154.reuse ;  /* 0x0000009a49497220 */ /* 0x080fe20000400000 */
[----:B------:R-:W-:Y:S01]  /*a4c0*/  F2FP.TF32.F32.PACK_B R43, R43 ;  /* 0x0000002bff2b723e */ /* 0x000fe200024050ff */
[--C-:B-1----:R-:W-:Y:S01]  /*a4d0*/  @P4 IMAD.MOV.U32 R6, RZ, RZ, R14.reuse ;  /* 0x000000ffff064224 */ /* 0x102fe200078e000e */
[----:B------:R-:W-:Y:S01]  /*a4e0*/  F2FP.TF32.F32.PACK_B R45, R45 ;  /* 0x0000002dff2d723e */ /* 0x000fe200024050ff */
[--C-:B------:R-:W-:Y:S01]  /*a4f0*/  @P4 IMAD.MOV.U32 R7, RZ, RZ, R15.reuse ;  /* 0x000000ffff074224 */ /* 0x100fe200078e000f */
[----:B------:R-:W-:Y:S01]  /*a500*/  F2FP.TF32.F32.PACK_B R47, R47 ;  /* 0x0000002fff2f723e */ /* 0x000fe200024050ff */
[-C--:B------:R-:W-:Y:S01]  /*a510*/  FMUL R75, R75, R154.reuse ;  /* 0x0000009a4b4b7220 */ /* 0x080fe20000400000 */
[----:B------:R-:W-:Y:S01]  /*a520*/  F2FP.TF32.F32.PACK_B R49, R49 ;  /* 0x00000031ff31723e */ /* 0x000fe200024050ff */
[-C--:B------:R-:W-:Y:S01]  /*a530*/  FMUL R77, R77, R154.reuse ;  /* 0x0000009a4d4d7220 */ /* 0x080fe20000400000 */
[----:B------:R0:W-:Y:S01]  /*a540*/  @P4 STG.E desc[UR36][R6.64+0x44], R35 ;  /* 0x0000442306004986 */ /* 0x0001e2000c101924 */
[C---:B------:R-:W-:Y:S01]  /*a550*/  ISETP.GT.AND P4, PT, R0.reuse, 0x19, P2 ;  /* 0x000000190000780c */ /* 0x040fe20001784270 */
[-C--:B------:R-:W-:Y:S01]  /*a560*/  FMUL R79, R79, R154.reuse ;  /* 0x0000009a4f4f7220 */ /* 0x080fe20000400000 */
[----:B------:R-:W-:Y:S01]  /*a570*/  F2FP.TF32.F32.PACK_B R51, R51 ;  /* 0x00000033ff33723e */ /* 0x000fe200024050ff */
[----:B------:R1:W-:Y:S01]  /*a580*/  @P5 STG.E desc[UR36][R4.64+0x60], R21 ;  /* 0x0000601504005986 */ /* 0x0003e2000c101924 */
[----:B------:R-:W-:Y:S01]  /*a590*/  ISETP.GT.AND P5, PT, R0, 0x20, P1 ;  /* 0x000000200000780c */ /* 0x000fe20000fa4270 */
[-C--:B------:R-:W-:Y:S01]  /*a5a0*/  FMUL R13, R80, R154.reuse ;  /* 0x0000009a500d7220 */ /* 0x080fe20000400000 */
[----:B------:R-:W-:Y:S01]  /*a5b0*/  F2FP.TF32.F32.PACK_B R53, R53 ;  /* 0x00000035ff35723e */ /* 0x000fe200024050ff */
[----:B------:R-:W-:Y:S01]  /*a5c0*/  @P3 STG.E desc[UR36][R4.64+0x64], R37 ;  /* 0x0000642504003986 */ /* 0x000fe2000c101924 */
[----:B------:R-:W-:Y:S01]  /*a5d0*/  ISETP.GT.AND P3, PT, R0, 0x21, P1 ;  /* 0x000000210000780c */ /* 0x000fe20000f64270 */
[-C--:B------:R-:W-:Y:S01]  /*a5e0*/  FMUL R81, R81, R154.reuse ;  /* 0x0000009a51517220 */ /* 0x080fe20000400000 */
[----:B------:R-:W-:Y:S01]  /*a5f0*/  F2FP.TF32.F32.PACK_B R55, R55 ;  /* 0x00000037ff37723e */ /* 0x000fe200024050ff */
[----:B0-----:R-:W-:Y:S01]  /*a600*/  @P0 IMAD.MOV.U32 R6, RZ, RZ, R14 ;  /* 0x000000ffff060224 */ /* 0x001fe200078e000e */
[----:B------:R-:W-:Y:S01]  /*a610*/  F2FP.TF32.F32.PACK_B R57, R57 ;  /* 0x00000039ff39723e */ /* 0x000fe200024050ff */
[----:B------:R-:W-:Y:S01]  /*a620*/  @P0 IMAD.MOV.U32 R7, RZ, RZ, R15 ;  /* 0x000000ffff070224 */ /* 0x000fe200078e000f */
[----:B------:R-:W-:Y:S01]  /*a630*/  F2FP.TF32.F32.PACK_B R59, R59 ;  /* 0x0000003bff3b723e */ /* 0x000fe200024050ff */
[-C--:B------:R-:W-:Y:S01]  /*a640*/  FMUL R83, R83, R154.reuse ;  /* 0x0000009a53537220 */ /* 0x080fe20000400000 */
[----:B------:R-:W-:Y:S01]  /*a650*/  F2FP.TF32.F32.PACK_B R61, R61 ;  /* 0x0000003dff3d723e */ /* 0x000fe200024050ff */
[-C--:B-1----:R-:W-:Y:S01]  /*a660*/  FMUL R21, R84, R154.reuse ;  /* 0x0000009a54157220 */ /* 0x082fe20000400000 */
[----:B------:R0:W-:Y:S01]  /*a670*/  @P0 STG.E desc[UR36][R6.64+0x60], R3 ;  /* 0x0000600306000986 */ /* 0x0001e2000c101924 */
[----:B------:R-:W-:Y:S01]  /*a680*/  ISETP.GT.AND P0, PT, R0, 0x20, P2 ;  /* 0x000000200000780c */ /* 0x000fe20001704270 */
[-C--:B------:R-:W-:Y:S01]  /*a690*/  FMUL R85, R85, R154.reuse ;  /* 0x0000009a55557220 */ /* 0x080fe20000400000 */
[----:B------:R-:W-:Y:S01]  /*a6a0*/  F2FP.TF32.F32.PACK_B R63, R63 ;  /* 0x0000003fff3f723e */ /* 0x000fe200024050ff */
[----:B------:R-:W-:Y:S01]  /*a6b0*/  FMUL R87, R87, R154 ;  /* 0x0000009a57577220 */ /* 0x000fe20000400000 */
[----:B------:R-:W-:-:S02]  /*a6c0*/  F2FP.TF32.F32.PACK_B R65, R65 ;  /* 0x00000041ff41723e */ /* 0x000fc400024050ff */
[----:B------:R-:W-:Y:S02]  /*a6d0*/  F2FP.TF32.F32.PACK_B R67, R67 ;  /* 0x00000043ff43723e */ /* 0x000fe400024050ff */
[----:B------:R-:W-:Y:S02]  /*a6e0*/  F2FP.TF32.F32.PACK_B R69, R69 ;  /* 0x00000045ff45723e */ /* 0x000fe400024050ff */
[----:B------:R-:W-:Y:S01]  /*a6f0*/  F2FP.TF32.F32.PACK_B R71, R71 ;  /* 0x00000047ff47723e */ /* 0x000fe200024050ff */
[----:B0-----:R-:W-:Y:S02]  /*a700*/  @P4 IMAD.MOV.U32 R6, RZ, RZ, R14 ;  /* 0x000000ffff064224 */ /* 0x001fe400078e000e */
[----:B------:R-:W-:Y:S01]  /*a710*/  FMUL R3, R44, R154 ;  /* 0x0000009a2c037220 */ /* 0x000fe20000400000 */
[----:B------:R-:W-:Y:S01]  /*a720*/  @P4 IMAD.MOV.U32 R7, RZ, RZ, R15 ;  /* 0x000000ffff074224 */ /* 0x000fe200078e000f */
[----:B------:R-:W-:Y:S02]  /*a730*/  F2FP.TF32.F32.PACK_B R73, R73 ;  /* 0x00000049ff49723e */ /* 0x000fe400024050ff */
[----:B------:R-:W-:-:S02]  /*a740*/  F2FP.TF32.F32.PACK_B R75, R75 ;  /* 0x0000004bff4b723e */ /* 0x000fc400024050ff */
[----:B------:R0:W-:Y:S01]  /*a750*/  @P4 STG.E desc[UR36][R6.64+0x64], R39 ;  /* 0x0000642706004986 */ /* 0x0001e2000c101924 */
[C---:B------:R-:W-:Y:S02]  /*a760*/  ISETP.GT.AND P4, PT, R0.reuse, 0x21, P2 ;  /* 0x000000210000780c */ /* 0x040fe40001784270 */
[----:B------:R-:W-:Y:S01]  /*a770*/  F2FP.TF32.F32.PACK_B R3, R3 ;  /* 0x00000003ff03723e */ /* 0x000fe200024050ff */
[----:B------:R1:W-:Y:S01]  /*a780*/  @P5 STG.E desc[UR36][R4.64+0x80], R9 ;  /* 0x0000800904005986 */ /* 0x0003e2000c101924 */
[C---:B------:R-:W-:Y:S02]  /*a790*/  ISETP.GT.AND P5, PT, R0.reuse, 0x28, P1 ;  /* 0x000000280000780c */ /* 0x040fe40000fa4270 */
[----:B------:R-:W-:Y:S01]  /*a7a0*/  F2FP.TF32.F32.PACK_B R77, R77 ;  /* 0x0000004dff4d723e */ /* 0x000fe200024050ff */
[----:B------:R-:W-:Y:S01]  /*a7b0*/  @P3 STG.E desc[UR36][R4.64+0x84], R41 ;  /* 0x0000842904003986 */ /* 0x000fe2000c101924 */
[----:B------:R-:W-:Y:S02]  /*a7c0*/  ISETP.GT.AND P3, PT, R0, 0x29, P1 ;  /* 0x000000290000780c */ /* 0x000fe40000f64270 */
[----:B------:R-:W-:Y:S01]  /*a7d0*/  F2FP.TF32.F32.PACK_B R79, R79 ;  /* 0x0000004fff4f723e */ /* 0x000fe200024050ff */
[----:B0-----:R-:W-:Y:S01]  /*a7e0*/  @P0 IMAD.MOV.U32 R6, RZ, RZ, R14 ;  /* 0x000000ffff060224 */ /* 0x001fe200078e000e */
[----:B------:R-:W-:Y:S01]  /*a7f0*/  F2FP.TF32.F32.PACK_B R13, R13 ;  /* 0x0000000dff0d723e */ /* 0x000fe200024050ff */
[----:B------:R-:W-:Y:S01]  /*a800*/  @P0 IMAD.MOV.U32 R7, RZ, RZ, R15 ;  /* 0x000000ffff070224 */ /* 0x000fe200078e000f */
[----:B------:R-:W-:Y:S01]  /*a810*/  F2FP.TF32.F32.PACK_B R81, R81 ;  /* 0x00000051ff51723e */ /* 0x000fe200024050ff */
[----:B-1----:R-:W-:Y:S01]  /*a820*/  FMUL R9, R46, R154 ;  /* 0x0000009a2e097220 */ /* 0x002fe20000400000 */
[----:B------:R-:W-:-:S02]  /*a830*/  F2FP.TF32.F32.PACK_B R83, R83 ;  /* 0x00000053ff53723e */ /* 0x000fc400024050ff */
[----:B------:R0:W-:Y:S01]  /*a840*/  @P0 STG.E desc[UR36][R6.64+0x80], R11 ;  /* 0x0000800b06000986 */ /* 0x0001e2000c101924 */
[----:B------:R-:W-:Y:S02]  /*a850*/  ISETP.GT.AND P0, PT, R0, 0x28, P2 ;  /* 0x000000280000780c */ /* 0x000fe40001704270 */
[----:B------:R-:W-:Y:S02]  /*a860*/  F2FP.TF32.F32.PACK_B R9, R9 ;  /* 0x00000009ff09723e */ /* 0x000fe400024050ff */
[----:B------:R-:W-:Y:S02]  /*a870*/  F2FP.TF32.F32.PACK_B R21, R21 ;  /* 0x00000015ff15723e */ /* 0x000fe400024050ff */
[----:B------:R-:W-:Y:S02]  /*a880*/  F2FP.TF32.F32.PACK_B R85, R85 ;  /* 0x00000055ff55723e */ /* 0x000fe400024050ff */
[----:B------:R-:W-:Y:S01]  /*a890*/  F2FP.TF32.F32.PACK_B R87, R87 ;  /* 0x00000057ff57723e */ /* 0x000fe200024050ff */
[----:B0-----:R-:W-:-:S02]  /*a8a0*/  @P4 IMAD.MOV.U32 R6, RZ, RZ, R14 ;  /* 0x000000ffff064224 */ /* 0x001fc400078e000e */
[----:B------:R-:W-:Y:S01]  /*a8b0*/  FMUL R11, R48, R154 ;  /* 0x0000009a300b7220 */ /* 0x000fe20000400000 */
[----:B------:R-:W-:-:S04]  /*a8c0*/  @P4 IMAD.MOV.U32 R7, RZ, RZ, R15 ;  /* 0x000000ffff074224 */ /* 0x000fc800078e000f */
[----:B------:R-:W-:Y:S01]  /*a8d0*/  F2FP.TF32.F32.PACK_B R11, R11 ;  /* 0x0000000bff0b723e */ /* 0x000fe200024050ff */
[----:B------:R0:W-:Y:S01]  /*a8e0*/  @P4 STG.E desc[UR36][R6.64+0x84], R43 ;  /* 0x0000842b06004986 */ /* 0x0001e2000c101924 */
[----:B------:R-:W-:-:S03]  /*a8f0*/  ISETP.GT.AND P4, PT, R0, 0x29, P2 ;  /* 0x000000290000780c */ /* 0x000fc60001784270 */
[----:B------:R1:W-:Y:S01]  /*a900*/  @P5 STG.E desc[UR36][R4.64+0xa0], R3 ;  /* 0x0000a00304005986 */ /* 0x0003e2000c101924 */
[----:B------:R-:W-:-:S03]  /*a910*/  ISETP.GT.AND P5, PT, R0, 0x30, P1 ;  /* 0x000000300000780c */ /* 0x000fc60000fa4270 */
[----:B------:R-:W-:Y:S01]  /*a920*/  @P3 STG.E desc[UR36][R4.64+0xa4], R45 ;  /* 0x0000a42d04003986 */ /* 0x000fe2000c101924 */
[----:B------:R-:W-:Y:S01]  /*a930*/  ISETP.GT.AND P3, PT, R0, 0x31, P1 ;  /* 0x000000310000780c */ /* 0x000fe20000f64270 */
[----:B0-----:R-:W-:Y:S02]  /*a940*/  @P0 IMAD.MOV.U32 R6, RZ, RZ, R14 ;  /* 0x000000ffff060224 */ /* 0x001fe400078e000e */
[----:B------:R-:W-:Y:S02]  /*a950*/  @P0 IMAD.MOV.U32 R7, RZ, RZ, R15 ;  /* 0x000000ffff070224 */ /* 0x000fe400078e000f */
[----:B-1----:R-:W-:-:S03]  /*a960*/  FMUL R3, R50, R154 ;  /* 0x0000009a32037220 */ /* 0x002fc60000400000 */
[----:B------:R0:W-:Y:S01]  /*a970*/  @P0 STG.E desc[UR36][R6.64+0xa0], R9 ;  /* 0x0000a00906000986 */ /* 0x0001e2000c101924 */
[----:B------:R-:W-:Y:S02]  /*a980*/  ISETP.GT.AND P0, PT, R0, 0x30, P2 ;  /* 0x000000300000780c */ /* 0x000fe40001704270 */
[----:B------:R-:W-:Y:S01]  /*a990*/  F2FP.TF32.F32.PACK_B R3, R3 ;  /* 0x00000003ff03723e */ /* 0x000fe200024050ff */
[----:B0-----:R-:W-:Y:S02]  /*a9a0*/  @P4 IMAD.MOV.U32 R6, RZ, RZ, R14 ;  /* 0x000000ffff064224 */ /* 0x001fe400078e000e */
        /* <DEDUP_REMOVED lines=69> */
[----:B------:R-:W-:Y:S01]  /*ae00*/  @P3 STG.E desc[UR36][R4.64+0x144], R65 ;  /* 0x0001444104003986 */ /* 0x000fe2000c101924 */
[----:B------:R-:W-:-:S03]  /*ae10*/  ISETP.GT.AND P3, PT, R0, 0x59, P1 ;  /* 0x000000590000780c */ /* 0x000fc60000f64270 */
[----:B------:R1:W-:Y:S01]  /*ae20*/  @P5 STG.E desc[UR36][R4.64+0x140], R9 ;  /* 0x0001400904005986 */ /* 0x0003e2000c101924 */
[----:B------:R-:W-:Y:S01]  /*ae30*/  ISETP.GT.AND P5, PT, R0, 0x58, P1 ;  /* 0x000000580000780c */ /* 0x000fe20000fa4270 */
[----:B0-----:R-:W-:Y:S02]  /*ae40*/  @P0 IMAD.MOV.U32 R6, RZ, RZ, R14 ;  /* 0x000000ffff060224 */ /* 0x001fe400078e000e */
[----:B------:R-:W-:-:S05]  /*ae50*/  @P0 IMAD.MOV.U32 R7, RZ, RZ, R15 ;  /* 0x000000ffff070224 */ /* 0x000fca00078e000f */
[----:B------:R0:W-:Y:S01]  /*ae60*/  @P0 STG.E desc[UR36][R6.64+0x140], R11 ;  /* 0x0001400b06000986 */ /* 0x0001e2000c101924 */
[----:B------:R-:W-:Y:S01]  /*ae70*/  ISETP.GT.AND P0, PT, R0, 0x58, P2 ;  /* 0x000000580000780c */ /* 0x000fe20001704270 */
[----:B-1----:R-:W-:-:S05]  /*ae80*/  FMUL R9, R70, R154 ;  /* 0x0000009a46097220 */ /* 0x002fca0000400000 */
        /* <DEDUP_REMOVED lines=50> */
[----:B------:R-:W-:-:S05]  /*b1b0*/  @P4 IMAD.MOV.U32 R7, RZ, RZ, R15 ;  /* 0x000000ffff074224 */ /* 0x000fca00078e000f */
[----:B------:R0:W-:Y:S01]  /*b1c0*/  @P4 STG.E desc[UR36][R6.64+0x1a4], R79 ;  /* 0x0001a44f06004986 */ /* 0x0001e2000c101924 */
[----:B------:R-:W-:-:S03]  /*b1d0*/  ISETP.GT.AND P4, PT, R0, 0x71, P2 ;  /* 0x000000710000780c */ /* 0x000fc60001784270 */
[----:B------:R-:W-:Y:S01]  /*b1e0*/  @P3 STG.E desc[UR36][R4.64+0x1c0], R13 ;  /* 0x0001c00d04003986 */ /* 0x000fe2000c101924 */
[C---:B------:R-:W-:Y:S02]  /*b1f0*/  ISETP.GT.AND P3, PT, R0.reuse, 0x78, P1 ;  /* 0x000000780000780c */ /* 0x040fe40000f64270 */
[C---:B------:R-:W-:Y:S01]  /*b200*/  ISETP.GT.AND P1, PT, R0.reuse, 0x79, P1 ;  /* 0x000000790000780c */ /* 0x040fe20000f24270 */
[----:B------:R-:W-:Y:S01]  /*b210*/  @P5 STG.E desc[UR36][R4.64+0x1c4], R81 ;  /* 0x0001c45104005986 */ /* 0x000fe2000c101924 */
[C---:B------:R-:W-:Y:S02]  /*b220*/  ISETP.GT.AND P5, PT, R0.reuse, 0x78, P2 ;  /* 0x000000780000780c */ /* 0x040fe400017a4270 */
[----:B------:R-:W-:Y:S01]  /*b230*/  ISETP.GT.AND P2, PT, R0, 0x79, P2 ;  /* 0x000000790000780c */ /* 0x000fe20001744270 */
[----:B0-----:R-:W-:Y:S02]  /*b240*/  @P0 IMAD.MOV.U32 R6, RZ, RZ, R14 ;  /* 0x000000ffff060224 */ /* 0x001fe400078e000e */
[----:B------:R-:W-:-:S05]  /*b250*/  @P0 IMAD.MOV.U32 R7, RZ, RZ, R15 ;  /* 0x000000ffff070224 */ /* 0x000fca00078e000f */
[----:B------:R0:W-:Y:S02]  /*b260*/  @P0 STG.E desc[UR36][R6.64+0x1c0], R3 ;  /* 0x0001c00306000986 */ /* 0x0001e4000c101924 */
[----:B0-----:R-:W-:Y:S02]  /*b270*/  @P4 IMAD.MOV.U32 R6, RZ, RZ, R14 ;  /* 0x000000ffff064224 */ /* 0x001fe400078e000e */
[----:B------:R-:W-:-:S05]  /*b280*/  @P4 IMAD.MOV.U32 R7, RZ, RZ, R15 ;  /* 0x000000ffff074224 */ /* 0x000fca00078e000f */
[----:B------:R-:W-:Y:S04]  /*b290*/  @P4 STG.E desc[UR36][R6.64+0x1c4], R83 ;  /* 0x0001c45306004986 */ /* 0x000fe8000c101924 */
[----:B------:R-:W-:Y:S04]  /*b2a0*/  @P3 STG.E desc[UR36][R4.64+0x1e0], R21 ;  /* 0x0001e01504003986 */ /* 0x000fe8000c101924 */
[----:B------:R0:W-:Y:S02]  /*b2b0*/  @P1 STG.E desc[UR36][R4.64+0x1e4], R85 ;  /* 0x0001e45504001986 */ /* 0x0001e4000c101924 */
[----:B0-----:R-:W-:-:S02]  /*b2c0*/  @P5 IMAD.MOV.U32 R4, RZ, RZ, R14 ;  /* 0x000000ffff045224 */ /* 0x001fc400078e000e */
[----:B------:R-:W-:-:S05]  /*b2d0*/  @P5 IMAD.MOV.U32 R5, RZ, RZ, R15 ;  /* 0x000000ffff055224 */ /* 0x000fca00078e000f */
[----:B------:R0:W-:Y:S04]  /*b2e0*/  @P5 STG.E desc[UR36][R4.64+0x1e0], R9 ;  /* 0x0001e00904005986 */ /* 0x0001e8000c101924 */
[----:B------:R0:W-:Y:S02]  /*b2f0*/  @P2 STG.E desc[UR36][R14.64+0x1e4], R87 ;  /* 0x0001e4570e002986 */ /* 0x0001e4000c101924 */
.L_x_280:
[----:B------:R-:W-:Y:S05]  /*b300*/  BSYNC B0 ;  /* 0x0000000000007941 */ /* 0x000fea0003800000 */
.L_x_28:
[----:B------:R-:W-:Y:S01]  /*b310*/  ULDC UR4, c[0x0][0xc] ;  /* 0x0000030000047ab9 */ /* 0x000fe20000000800 */
[----:B------:R-:W-:Y:S01]  /*b320*/  ULDC UR5, c[0x0][0x10] ;  /* 0x0000040000057ab9 */ /* 0x000fe20000000800 */
[----:B---3--:R-:W3:Y:S01]  /*b330*/  LDC R3, c[0x0][0x14] ;  /* 0x00000500ff037b82 */ /* 0x008ee20000000800 */
[----:B------:R-:W-:Y:S01]  /*b340*/  UIMAD.WIDE.U32 UR4, UR4, UR5, URZ ;  /* 0x00000005040472a5 */ /* 0x000fe2000f8e003f */
[----:B------:R-:W-:Y:S01]  /*b350*/  PRMT R0, RZ, 0x7610, R0 ;  /* 0x00007610ff007816 */ /* 0x000fe20000000000 */
[----:B------:R-:W-:Y:S02]  /*b360*/  IMAD.MOV.U32 R153, RZ, RZ, -0x1 ;  /* 0xffffffffff997424 */ /* 0x000fe400078e00ff */
[----:B------:R-:W-:Y:S02]  /*b370*/  IMAD.MOV.U32 R23, RZ, RZ, -0x1 ;  /* 0xffffffffff177424 */ /* 0x000fe400078e00ff */
[----:B---3--:R-:W-:-:S04]  /*b380*/  IMAD.WIDE.U32 R16, R3, UR4, R16 ;  /* 0x0000000403107c25 */ /* 0x008fc8000f8e0010 */
[----:B------:R-:W-:Y:S01]  /*b390*/  IMAD R3, R3, UR5, RZ ;  /* 0x0000000503037c24 */ /* 0x000fe2000f8e02ff */
[----:B------:R-:W-:Y:S02]  /*b3a0*/  ULDC.64 UR4, c[0x0][0x650] ;  /* 0x0001940000047ab9 */ /* 0x000fe40000000a00 */
[----:B------:R-:W-:Y:S01]  /*b3b0*/  ISETP.GE.U32.AND P0, PT, R16, UR4, PT ;  /* 0x0000000410007c0c */ /* 0x000fe2000bf06070 */
[----:B------:R-:W-:-:S05]  /*b3c0*/  IMAD.IADD R17, R17, 0x1, R3 ;  /* 0x0000000111117824 */ /* 0x000fca00078e0203 */
[----:B------:R-:W-:-:S13]  /*b3d0*/  ISETP.GE.U32.AND.EX P0, PT, R17, UR5, PT, P0 ;  /* 0x0000000511007c0c */ /* 0x000fda000bf06100 */
[----:B------:R-:W-:Y:S05]  /*b3e0*/  @P0 BRA `(.L_x_281) ;  /* 0x0000000400640947 */ /* 0x000fea0003800000 */
[----:B------:R-:W3:Y:S01]  /*b3f0*/  S2R R12, SR_CTAID.X ;  /* 0x00000000000c7919 */ /* 0x000ee20000002500 */
[----:B0-2---:R-:W0:Y:S01]  /*b400*/  LDC.64 R10, c[0x0][0x628] ;  /* 0x00018a00ff0a7b82 */ /* 0x005e220000000a00 */
[----:B------:R-:W-:Y:S01]  /*b410*/  ULDC UR4, c[0x0][0x150] ;  /* 0x0000540000047ab9 */ /* 0x000fe20000000800 */
[----:B------:R-:W-:Y:S01]  /*b420*/  IMAD.MOV.U32 R8, RZ, RZ, R16 ;  /* 0x000000ffff087224 */ /* 0x000fe200078e0010 */
[----:B------:R-:W2:Y:S01]  /*b430*/  S2R R24, SR_CTAID.Y ;  /* 0x0000000000187919 */ /* 0x000ea20000002600 */
[----:B------:R-:W-:-:S04]  /*b440*/  IMAD.MOV.U32 R9, RZ, RZ, R17 ;  /* 0x000000ffff097224 */ /* 0x000fc800078e0011 */
[----:B------:R-:W1:Y:S08]  /*b450*/  LDC R21, c[0x0][0x144] ;  /* 0x00005100ff157b82 */ /* 0x000e700000000800 */
[----:B------:R-:W1:Y:S08]  /*b460*/  LDC R0, c[0x0][0x630] ;  /* 0x00018c00ff007b82 */ /* 0x000e700000000800 */
[----:B------:R-:W1:Y:S01]  /*b470*/  LDC.64 R14, c[0x0][0x620] ;  /* 0x00018800ff0e7b82 */ /* 0x000e620000000a00 */
[----:B0-----:R-:W-:-:S04]  /*b480*/  ISETP.NE.U32.AND P0, PT, R10, RZ, PT ;  /* 0x000000ff0a00720c */ /* 0x001fc80003f05070 */
[----:B------:R-:W-:Y:S02]  /*b490*/  ISETP.NE.AND.EX P0, PT, R11, RZ, PT, P0 ;  /* 0x000000ff0b00720c */ /* 0x000fe40003f05300 */
[----:B---3--:R-:W-:-:S05]  /*b4a0*/  I2FP.F32.U32 R3, R12 ;  /* 0x0000000c00037245 */ /* 0x008fca0000201000 */
[----:B------:R-:W-:-:S04]  /*b4b0*/  FMUL R3, R3, UR4 ;  /* 0x0000000403037c20 */ /* 0x000fc80008400000 */
[----:B------:R0:W3:Y:S02]  /*b4c0*/  F2I.U32.TRUNC.NTZ R20, R3 ;  /* 0x0000000300147305 */ /* 0x0000e4000020f000 */
[----:B--2---:R-:W-:Y:S05]  /*b4d0*/  @!P0 BRA `(.L_x_282) ;  /* 0x0000000000288947 */ /* 0x004fea0003800000 */
[----:B0-----:R-:W0:Y:S02]  /*b4e0*/  LDC R3, c[0x0][0x634] ;  /* 0x00018d00ff037b82 */ /* 0x001e240000000800 */
        /* <DEDUP_REMOVED lines=9> */
.L_x_282:
[----:B------:R-:W2:Y:S01]  /*b580*/  LDC.64 R28, c[0x0][0x640] ;  /* 0x00019000ff1c7b82 */ /* 0x000ea20000000a00 */
[-CC-:B-1----:R-:W-:Y:S01]  /*b590*/  SHF.R.U64 R23, R8, R0.reuse, R9.reuse ;  /* 0x0000000008177219 */ /* 0x182fe20000001209 */
[----:B---3--:R-:W-:Y:S01]  /*b5a0*/  IMAD.MOV R20, RZ, RZ, -R20 ;  /* 0x000000ffff147224 */ /* 0x008fe200078e0a14 */
[----:B------:R-:W-:Y:S01]  /*b5b0*/  SHF.R.U32.HI R0, RZ, R0, R9 ;  /* 0x00000000ff007219 */ /* 0x000fe20000011609 */
[----:B------:R-:W-:Y:S01]  /*b5c0*/  ULDC UR4, c[0x0][0x154] ;  /* 0x0000550000047ab9 */ /* 0x000fe20000000800 */
[----:B0-----:R-:W-:Y:S01]  /*b5d0*/  IADD3 R3, P0, RZ, -R23, RZ ;  /* 0x80000017ff037210 */ /* 0x001fe20007f1e0ff */
[----:B------:R-:W-:Y:S02]  /*b5e0*/  IMAD R21, R21, R20, R12 ;  /* 0x0000001415157224 */ /* 0x000fe400078e020c */
[----:B------:R-:W0:Y:S01]  /*b5f0*/  LDC R6, c[0x0][0x618] ;  /* 0x00018600ff067b82 */ /* 0x000e220000000800 */
[----:B------:R-:W-:Y:S02]  /*b600*/  IMAD.MOV.U32 R7, RZ, RZ, 0x1 ;  /* 0x00000001ff077424 */ /* 0x000fe400078e00ff */
[----:B------:R-:W-:-:S04]  /*b610*/  IMAD.X R5, RZ, RZ, ~R0, P0 ;  /* 0x000000ffff057224 */ /* 0x000fc800000e0e00 */
[-C--:B------:R-:W-:Y:S01]  /*b620*/  IMAD R0, R5, R14.reuse, RZ ;  /* 0x0000000e05007224 */ /* 0x080fe200078e02ff */
[----:B------:R-:W1:Y:S01]  /*b630*/  LDC R8, c[0x0][0x608] ;  /* 0x00018200ff087b82 */ /* 0x000e620000000800 */
[----:B------:R-:W-:-:S04]  /*b640*/  IMAD.WIDE.U32 R4, R3, R14, R16 ;  /* 0x0000000e03047225 */ /* 0x000fc800078e0010 */
[----:B------:R-:W-:Y:S01]  /*b650*/  IMAD R3, R3, R15, R0 ;  /* 0x0000000f03037224 */ /* 0x000fe200078e0200 */
[----:B------:R-:W-:Y:S02]  /*b660*/  I2FP.F32.U32 R0, R24 ;  /* 0x0000001800007245 */ /* 0x000fe40000201000 */
[----:B------:R-:W3:Y:S01]  /*b670*/  LDC R26, c[0x0][0x658] ;  /* 0x00019600ff1a7b82 */ /* 0x000ee20000000800 */
[----:B------:R-:W-:Y:S01]  /*b680*/  IMAD.IADD R3, R5, 0x1, R3 ;  /* 0x0000000105037824 */ /* 0x000fe200078e0203 */
[----:B--2---:R-:W-:Y:S01]  /*b690*/  ISETP.NE.U32.AND P0, PT, R28, RZ, PT ;  /* 0x000000ff1c00720c */ /* 0x004fe20003f05070 */
[----:B------:R-:W-:Y:S01]  /*b6a0*/  FMUL R0, R0, UR4 ;  /* 0x0000000400007c20 */ /* 0x000fe20008400000 */
[----:B------:R-:W-:Y:S02]  /*b6b0*/  IMAD.MOV.U32 R5, RZ, RZ, -0x1 ;  /* 0xffffffffff057424 */ /* 0x000fe400078e00ff */
[----:B------:R-:W-:Y:S01]  /*b6c0*/  ISETP.NE.AND.EX P0, PT, R29, RZ, PT, P0 ;  /* 0x000000ff1d00720c */ /* 0x000fe20003f05300 */
[----:B------:R2:W2:Y:S01]  /*b6d0*/  F2I.U32.TRUNC.NTZ R13, R0 ;  /* 0x00000000000d7305 */ /* 0x0004a2000020f000 */
[----:B------:R-:W2:Y:S01]  /*b6e0*/  LDC R15, c[0x0][0x148] ;  /* 0x00005200ff0f7b82 */ /* 0x000ea20000000800 */
[----:B0-----:R-:W-:-:S02]  /*b6f0*/  SHF.R.U64 R12, R4, R6, R3 ;  /* 0x00000006040c7219 */ /* 0x001fc40000001203 */
[----:B------:R-:W-:-:S05]  /*b700*/  SHF.R.U32.HI R3, RZ, R6, R3 ;  /* 0x00000006ff037219 */ /* 0x000fca0000011603 */
[----:B------:R-:W0:Y:S01]  /*b710*/  LDC R20, c[0x0][0x600] ;  /* 0x00018000ff147b82 */ /* 0x000e220000000800 */
[-CC-:B-1----:R-:W-:Y:S02]  /*b720*/  SHF.R.U64 R10, R12, R8.reuse, R3.reuse ;  /* 0x000000080c0a7219 */ /* 0x182fe40000001203 */
[----:B------:R-:W-:-:S05]  /*b730*/  SHF.R.U32.HI R3, RZ, R8, R3 ;  /* 0x00000008ff037219 */ /* 0x000fca0000011603 */
[----:B------:R-:W1:Y:S01]  /*b740*/  LDC R27, c[0x0][0x648] ;  /* 0x00019200ff1b7b82 */ /* 0x000e620000000800 */
[-C--:B---3--:R-:W-:Y:S02]  /*b750*/  SHF.L.U32 R4, R5, R26.reuse, RZ ;  /* 0x0000001a05047219 */ /* 0x088fe400000006ff */
[--C-:B------:R-:W-:Y:S02]  /*b760*/  SHF.R.U64 R14, R10, R26, R3.reuse ;  /* 0x0000001a0a0e7219 */ /* 0x100fe40000001203 */
[----:B------:R-:W-:Y:S02]  /*b770*/  LOP3.LUT R25, RZ, R4, RZ, 0x33, !PT ;  /* 0x00000004ff197212 */ /* 0x000fe400078e33ff */
[-C--:B------:R-:W-:Y:S01]  /*b780*/  SHF.R.U32.HI R5, RZ, R26.reuse, R3 ;  /* 0x0000001aff057219 */ /* 0x080fe20000011603 */
[----:B------:R-:W3:Y:S01]  /*b790*/  LDC R30, c[0x0][0x638] ;  /* 0x00018e00ff1e7b82 */ /* 0x000ee20000000800 */
[----:B------:R-:W-:Y:S01]  /*b7a0*/  SHF.L.U32 R152, R7, R26, RZ ;  /* 0x0000001a07987219 */ /* 0x000fe200000006ff */
[----:B------:R-:W-:-:S06]  /*b7b0*/  IMAD.MOV.U32 R4, RZ, RZ, R14 ;  /* 0x000000ffff047224 */ /* 0x000fcc00078e000e */
[----:B------:R-:W0:Y:S01]  /*b7c0*/  LDC R31, c[0x0][0x610] ;  /* 0x00018400ff1f7b82 */ /* 0x000e220000000800 */
[----:B------:R-:W-:Y:S05]  /*b7d0*/  @!P0 BRA `(.L_x_283) ;  /* 0x0000000000288947 */ /* 0x000fea0003800000 */
[----:B------:R-:W4:Y:S02]  /*b7e0*/  LDC R3, c[0x0][0x64c] ;  /* 0x00019300ff037b82 */ /* 0x000f240000000800 */
[----:B----4-:R-:W-:-:S05]  /*b7f0*/  IADD3 R3, P0, R14, R3, RZ ;  /* 0x000000030e037210 */ /* 0x010fca0007f1e0ff */
        /* <DEDUP_REMOVED lines=8> */
.L_x_283:
[----:B------:R-:W-:Y:S01]  /*b880*/  ISETP.NE.AND P0, PT, R2, 0x1, PT ;  /* 0x000000010200780c */ /* 0x000fe20003f05270 */
[----:B0-----:R-:W-:Y:S01]  /*b890*/  VIADD R7, R20, 0xffffffff ;  /* 0xffffffff14077836 */ /* 0x001fe20000000000 */
[----:B-12---:R-:W-:Y:S01]  /*b8a0*/  SHF.R.U64 R0, R4, R27, R5 ;  /* 0x0000001b04007219 */ /* 0x006fe20000001205 */
[----:B------:R-:W-:Y:S01]  /*b8b0*/  IMAD.MOV R13, RZ, RZ, -R13 ;  /* 0x000000ffff0d7224 */ /* 0x000fe200078e0a0d */
[----:B------:R-:W-:Y:S01]  /*b8c0*/  LOP3.LUT R5, R10, R25, RZ, 0xc0, !PT ;  /* 0x000000190a057212 */ /* 0x000fe200078ec0ff */
[----:B------:R-:W-:Y:S02]  /*b8d0*/  IMAD.MOV.U32 R4, RZ, RZ, 0x1 ;  /* 0x00000001ff047424 */ /* 0x000fe400078e00ff */
[----:B------:R-:W-:Y:S02]  /*b8e0*/  IMAD.MOV R3, RZ, RZ, -R0 ;  /* 0x000000ffff037224 */ /* 0x000fe400078e0a00 */
[----:B------:R-:W-:Y:S01]  /*b8f0*/  IMAD R152, R152, R0, R5 ;  /* 0x0000000098987224 */ /* 0x000fe200078e0205 */
[----:B------:R-:W-:Y:S01]  /*b900*/  LOP3.LUT R5, R12, R7, RZ, 0xc0, !PT ;  /* 0x000000070c057212 */ /* 0x000fe200078ec0ff */
[----:B---3--:R-:W-:-:S02]  /*b910*/  IMAD R0, R3, R30, R14 ;  /* 0x0000001e03007224 */ /* 0x008fc400078e020e */
[----:B------:R-:W-:Y:S02]  /*b920*/  @P0 IMAD R21, R15, R13, R24 ;  /* 0x0000000d0f150224 */ /* 0x000fe400078e0218 */
[----:B------:R-:W-:Y:S01]  /*b930*/  IMAD R3, R0, R20, R5 ;  /* 0x0000001400037224 */ /* 0x000fe200078e0205 */
[----:B------:R-:W-:Y:S01]  /*b940*/  PRMT R0, R4, 0x7610, R0 ;  /* 0x0000761004007816 */ /* 0x000fe20000000000 */
[----:B------:R-:W-:-:S05]  /*b950*/  IMAD R152, R152, R31, R21 ;  /* 0x0000001f98987224 */ /* 0x000fca00078e0215 */
[----:B------:R-:W-:Y:S02]  /*b960*/  SEL R153, R3, R152, !P0 ;  /* 0x0000009803997207 */ /* 0x000fe40004000000 */
[----:B------:R-:W-:-:S07]  /*b970*/  SEL R152, R152, R3, !P0 ;  /* 0x0000000398987207 */ /* 0x000fce0004000000 */
.L_x_281:
[----:B------:R-:W-:-:S13]  /*b980*/  LOP3.LUT P0, RZ, R0, 0xff, RZ, 0xc0, !PT ;  /* 0x000000ff00ff7812 */ /* 0x000fda000780c0ff */
[----:B------:R-:W-:Y:S05]  /*b990*/  @P0 BRA `(.L_x_284) ;  /* 0xffffff54005c0947 */ /* 0x000fea000383ffff */
[----:B------:R-:W-:Y:S05]  /*b9a0*/  EXIT ;  /* 0x000000000000794d */ /* 0x000fea0003800000 */
.L_x_3:
[----:B0-----:R-:W-:Y:S01]  /*b9b0*/  ULDC.64 UR4, c[0x0][0x650] ;  /* 0x0001940000047ab9 */ /* 0x001fe20000000a00 */
        /* <DEDUP_REMOVED lines=25> */
.L_x_286:
[--C-:B------:R-:W-:Y:S01]  /*bb50*/  SHF.R.U64 R12, R10, R14, R11.reuse ;  /* 0x0000000e0a0c7219 */ /* 0x100fe2000000120b */
[----:B------:R-:W0:Y:S01]  /*bb60*/  LDC R22, c[0x0][0x618] ;  /* 0x00018600ff167b82 */ /* 0x000e220000000800 */
[----:B------:R-:W-:Y:S01]  /*bb70*/  I2FP.F32.U32 R6, R4 ;  /* 0x0000000400067245 */ /* 0x000fe20000201000 */
[----:B------:R-:W-:Y:S01]  /*bb80*/  ULDC UR4, c[0x0][0x150] ;  /* 0x0000540000047ab9 */ /* 0x000fe20000000800 */
[----:B------:R-:W-:Y:S02]  /*bb90*/  SHF.R.U32.HI R5, RZ, R14, R11 ;  /* 0x0000000eff057219 */ /* 0x000fe4000001160b */
[----:B------:R-:W-:Y:S01]  /*bba0*/  IADD3 R9, P0, RZ, -R12, RZ ;  /* 0x8000000cff097210 */ /* 0x000fe20007f1e0ff */
[----:B------:R-:W-:Y:S01]  /*bbb0*/  FMUL R11, R6, UR4 ;  /* 0x00000004060b7c20 */ /* 0x000fe20008400000 */
[----:B------:R-:W-:Y:S01]  /*bbc0*/  ULDC UR4, c[0x0][0x154] ;  /* 0x0000550000047ab9 */ /* 0x000fe20000000800 */
[----:B------:R-:W1:Y:S02]  /*bbd0*/  LDC.64 R24, c[0x0][0x640] ;  /* 0x00019000ff187b82 */ /* 0x000e640000000a00 */
[----:B------:R-:W-:-:S02]  /*bbe0*/  IMAD.X R5, RZ, RZ, ~R5, P0 ;  /* 0x000000ffff057224 */ /* 0x000fc400000e0e05 */
[----:B------:R-:W2:Y:S01]  /*bbf0*/  F2I.U32.TRUNC.NTZ R11, R11 ;  /* 0x0000000b000b7305 */ /* 0x000ea2000020f000 */
[----:B------:R-:W-:-:S03]  /*bc00*/  IMAD.WIDE.U32 R6, R9, R20, R16 ;  /* 0x0000001409067225 */ /* 0x000fc600078e0010 */
[----:B------:R-:W3:Y:S01]  /*bc10*/  LDC R13, c[0x0][0x144] ;  /* 0x00005100ff0d7b82 */ /* 0x000ee20000000800 */
[----:B------:R-:W-:-:S04]  /*bc20*/  IMAD R8, R5, R20, RZ ;  /* 0x0000001405087224 */ /* 0x000fc800078e02ff */
[----:B------:R-:W-:Y:S02]  /*bc30*/  IMAD R5, R9, R21, R8 ;  /* 0x0000001509057224 */ /* 0x000fe400078e0208 */
[----:B------:R-:W-:Y:S01]  /*bc40*/  IMAD.MOV.U32 R8, RZ, RZ, -0x1 ;  /* 0xffffffffff087424 */ /* 0x000fe200078e00ff */
[----:B------:R-:W4:Y:S01]  /*bc50*/  LDC R14, c[0x0][0x608] ;  /* 0x00018200ff0e7b82 */ /* 0x000f220000000800 */
[----:B------:R-:W-:Y:S01]  /*bc60*/  IMAD.IADD R5, R7, 0x1, R5 ;  /* 0x0000000107057824 */ /* 0x000fe200078e0205 */
[----:B------:R-:W-:-:S04]  /*bc70*/  I2FP.F32.U32 R7, R3 ;  /* 0x0000000300077245 */ /* 0x000fc80000201000 */
[-C--:B0-----:R-:W-:Y:S01]  /*bc80*/  SHF.R.U64 R10, R6, R22.reuse, R5 ;  /* 0x00000016060a7219 */ /* 0x081fe20000001205 */
[----:B--2---:R-:W-:Y:S01]  /*bc90*/  IMAD.MOV R6, RZ, RZ, -R11 ;  /* 0x000000ffff067224 */ /* 0x004fe200078e0a0b */
[----:B------:R-:W0:Y:S01]  /*bca0*/  LDC R9, c[0x0][0x658] ;  /* 0x00019600ff097b82 */ /* 0x000e220000000800 */
[----:B-1----:R-:W-:Y:S01]  /*bcb0*/  ISETP.NE.U32.AND P0, PT, R24, RZ, PT ;  /* 0x000000ff1800720c */ /* 0x002fe20003f05070 */
[----:B------:R-:W-:Y:S01]  /*bcc0*/  FMUL R7, R7, UR4 ;  /* 0x0000000407077c20 */ /* 0x000fe20008400000 */
[----:B------:R-:W-:Y:S02]  /*bcd0*/  SHF.R.U32.HI R5, RZ, R22, R5 ;  /* 0x00000016ff057219 */ /* 0x000fe40000011605 */
[----:B------:R-:W-:-:S03]  /*bce0*/  ISETP.NE.AND.EX P0, PT, R25, RZ, PT, P0 ;  /* 0x000000ff1900720c */ /* 0x000fc60003f05300 */
[----:B------:R-:W1:Y:S01]  /*bcf0*/  LDC R20, c[0x0][0x148] ;  /* 0x00005200ff147b82 */ /* 0x000e620000000800 */
[----:B---3--:R-:W-:Y:S02]  /*bd00*/  IMAD R23, R13, R6, R4 ;  /* 0x000000060d177224 */ /* 0x008fe400078e0204 */
[----:B------:R-:W-:-:S05]  /*bd10*/  IMAD.MOV.U32 R6, RZ, RZ, 0x1 ;  /* 0x00000001ff067424 */ /* 0x000fca00078e00ff */
[----:B------:R-:W2:Y:S01]  /*bd20*/  LDC R21, c[0x0][0x600] ;  /* 0x00018000ff157b82 */ /* 0x000ea20000000800 */
[-CC-:B----4-:R-:W-:Y:S02]  /*bd30*/  SHF.R.U64 R13, R10, R14.reuse, R5.reuse ;  /* 0x0000000e0a0d7219 */ /* 0x190fe40000001205 */
[----:B------:R-:W-:Y:S02]  /*bd40*/  SHF.R.U32.HI R4, RZ, R14, R5 ;  /* 0x0000000eff047219 */ /* 0x000fe40000011605 */
[----:B------:R3:W4:Y:S03]  /*bd50*/  F2I.U32.TRUNC.NTZ R14, R7 ;  /* 0x00000007000e7305 */ /* 0x000726000020f000 */
[----:B------:R-:W1:Y:S01]  /*bd60*/  LDC R26, c[0x0][0x648] ;  /* 0x00019200ff1a7b82 */ /* 0x000e620000000800 */
[-C--:B0-----:R-:W-:Y:S02]  /*bd70*/  SHF.R.U64 R15, R13, R9.reuse, R4 ;  /* 0x000000090d0f7219 */ /* 0x081fe40000001204 */
[----:B------:R-:W-:-:S02]  /*bd80*/  SHF.L.U32 R8, R8, R9, RZ ;  /* 0x0000000908087219 */ /* 0x000fc400000006ff */
[-C--:B------:R-:W-:Y:S01]  /*bd90*/  SHF.R.U32.HI R5, RZ, R9.reuse, R4 ;  /* 0x00000009ff057219 */ /* 0x080fe20000011604 */
[----:B------:R-:W-:Y:S01]  /*bda0*/  IMAD.MOV.U32 R4, RZ, RZ, R15 ;  /* 0x000000ffff047224 */ /* 0x000fe200078e000f */
[----:B------:R-:W-:Y:S01]  /*bdb0*/  SHF.L.U32 R22, R6, R9, RZ ;  /* 0x0000000906167219 */ /* 0x000fe200000006ff */
[----:B------:R-:W0:Y:S01]  /*bdc0*/  LDC R27, c[0x0][0x638] ;  /* 0x00018e00ff1b7b82 */ /* 0x000e220000000800 */
[----:B------:R-:W-:-:S07]  /*bdd0*/  LOP3.LUT R28, RZ, R8, RZ, 0x33, !PT ;  /* 0x00000008ff1c7212 */ /* 0x000fce00078e33ff */
        /* <DEDUP_REMOVED lines=12> */
.L_x_287:
[----:B------:R-:W-:Y:S01]  /*bea0*/  ISETP.NE.AND P0, PT, R2, 0x1, PT ;  /* 0x000000010200780c */ /* 0x000fe20003f05270 */
[----:B--2---:R-:W-:Y:S01]  /*beb0*/  VIADD R7, R21, 0xffffffff ;  /* 0xffffffff15077836 */ /* 0x004fe20000000000 */
[----:B-1----:R-:W-:Y:S01]  /*bec0*/  SHF.R.U64 R5, R4, R26, R5 ;  /* 0x0000001a04057219 */ /* 0x002fe20000001205 */
[----:B------:R-:W-:Y:S01]  /*bed0*/  IMAD.MOV R14, RZ, RZ, -R14 ;  /* 0x000000ffff0e7224 */ /* 0x000fe200078e0a0e */
[----:B------:R-:W-:Y:S01]  /*bee0*/  LOP3.LUT R4, R13, R28, RZ, 0xc0, !PT ;  /* 0x0000001c0d047212 */ /* 0x000fe200078ec0ff */
[----:B------:R-:W-:Y:S01]  /*bef0*/  IMAD.MOV.U32 R8, RZ, RZ, R12 ;  /* 0x000000ffff087224 */ /* 0x000fe200078e000c */
[----:B------:R-:W-:Y:S01]  /*bf00*/  LOP3.LUT R10, R10, R7, RZ, 0xc0, !PT ;  /* 0x000000070a0a7212 */ /* 0x000fe200078ec0ff */
[----:B------:R-:W-:Y:S02]  /*bf10*/  IMAD.MOV R6, RZ, RZ, -R5 ;  /* 0x000000ffff067224 */ /* 0x000fe400078e0a05 */
[----:B------:R-:W-:-:S04]  /*bf20*/  IMAD R4, R22, R5, R4 ;  /* 0x0000000516047224 */ /* 0x000fc800078e0204 */
[----:B------:R-:W-:Y:S02]  /*bf30*/  @P0 IMAD R23, R20, R14, R3 ;  /* 0x0000000e14170224 */ /* 0x000fe400078e0203 */
[----:B0-----:R-:W-:Y:S02]  /*bf40*/  IMAD R3, R6, R27, R15 ;  /* 0x0000001b06037224 */ /* 0x001fe400078e020f */
[----:B------:R-:W-:Y:S02]  /*bf50*/  IMAD R7, R4, R29, R23 ;  /* 0x0000001d04077224 */ /* 0x000fe400078e0217 */
[----:B------:R-:W-:Y:S02]  /*bf60*/  IMAD R4, R3, R21, R10 ;  /* 0x0000001503047224 */ /* 0x000fe400078e020a */
[----:B------:R-:W-:-:S03]  /*bf70*/  IMAD.MOV.U32 R6, RZ, RZ, 0x1 ;  /* 0x00000001ff067424 */ /* 0x000fc600078e00ff */
[----:B------:R-:W-:Y:S02]  /*bf80*/  SEL R9, R4, R7, !P0 ;  /* 0x0000000704097207 */ /* 0x000fe40004000000 */
[----:B------:R-:W-:-:S07]  /*bf90*/  SEL R7, R7, R4, !P0 ;  /* 0x0000000407077207 */ /* 0x000fce0004000000 */
.L_x_285:
[----:B------:R-:W-:-:S08]  /*bfa0*/  NOP ;  /* 0x0000000000007918 */ /* 0x000fd00000000000 */
[----:B------:R-:W0:-:S00]  /*bfb0*/  USETMAXREG.DEALLOC.CTAPOOL 0x28 ;  /* 0x00000028000079c8 */ /* 0x000e0000080e0500 */
[----:B0-----:R-:W-:-:S13]  /*bfc0*/  ISETP.NE.AND P0, PT, R0, RZ, PT ;  /* 0x000000ff0000720c */ /* 0x001fda0003f05270 */
[----:B------:R-:W-:Y:S05]  /*bfd0*/  @P0 EXIT ;  /* 0x000000000000094d */ /* 0x000fea0003800000 */
[----:B------:R-:W-:Y:S01]  /*bfe0*/  LOP3.LUT P0, RZ, R6, 0xff, RZ, 0xc0, !PT ;  /* 0x000000ff06ff7812 */ /* 0x000fe2000780c0ff */
[----:B------:R-:W-:Y:S02]  /*bff0*/  IMAD.MOV.U32 R0, RZ, RZ, 0x1 ;  /* 0x00000001ff007424 */ /* 0x000fe400078e00ff */
[----:B------:R-:W-:-:S10]  /*c000*/  IMAD.MOV.U32 R12, RZ, RZ, RZ ;  /* 0x000000ffff0c7224 */ /* 0x000fd400078e00ff */
[----:B------:R-:W-:Y:S05]  /*c010*/  @!P0 BRA `(.L_x_288) ;  /* 0x0000000c00bc8947 */ /* 0x000fea0003800000 */
[----:B------:R-:W0:Y:S01]  /*c020*/  LDC R0, c[0x0][0x28c] ;  /* 0x0000a300ff007b82 */ /* 0x000e220000000800 */
[----:B------:R-:W-:Y:S01]  /*c030*/  ULDC UR21, c[0x0][0x658] ;  /* 0x0001960000157ab9 */ /* 0x000fe20000000800 */
[----:B------:R-:W-:Y:S01]  /*c040*/  UMOV UR5, 0xffffffff ;  /* 0xffffffff00057882 */ /* 0x000fe20000000000 */
[----:B------:R-:W-:Y:S01]  /*c050*/  ULDC UR4, c[0x0][0xc] ;  /* 0x0000030000047ab9 */ /* 0x000fe20000000800 */
[----:B------:R-:W-:Y:S01]  /*c060*/  USHF.L.U32 UR29, UR5, UR21, URZ ;  /* 0x00000015051d7299 */ /* 0x000fe2000800063f */
[C---:B------:R-:W-:Y:S01]  /*c070*/  LOP3.LUT P2, RZ, R18.reuse, 0x7f, RZ, 0xc0, !PT ;  /* 0x0000007f12ff7812 */ /* 0x040fe2000784c0ff */
[----:B------:R-:W-:Y:S01]  /*c080*/  UMOV UR6, 0x1 ;  /* 0x0000000100067882 */ /* 0x000fe20000000000 */
[----:B------:R-:W-:Y:S01]  /*c090*/  ULDC UR5, c[0x0][0x10] ;  /* 0x0000040000057ab9 */ /* 0x000fe20000000800 */
[----:B------:R-:W-:Y:S01]  /*c0a0*/  LOP3.LUT P0, RZ, R18, 0x1f, RZ, 0xc0, !PT ;  /* 0x0000001f12ff7812 */ /* 0x000fe2000780c0ff */
[----:B------:R-:W-:Y:S01]  /*c0b0*/  UIMAD.WIDE.U32 UR4, UR4, UR5, URZ ;  /* 0x00000005040472a5 */ /* 0x000fe2000f8e003f */
[----:B------:R-:W-:Y:S01]  /*c0c0*/  BSSY B0, `(.L_x_288) ;  /* 0x00000e4000007945 */ /* 0x000fe20003800000 */
[----:B------:R-:W-:Y:S01]  /*c0d0*/  USHF.L.U32 UR21, UR6, UR21, URZ ;  /* 0x0000001506157299 */ /* 0x000fe2000800063f */
[----:B------:R-:W-:Y:S01]  /*c0e0*/  IMAD.MOV.U32 R13, RZ, RZ, 0x1 ;  /* 0x00000001ff0d7424 */ /* 0x000fe200078e00ff */
[----:B------:R-:W-:Y:S01]  /*c0f0*/  LOP3.LUT R11, R19, 0x2, RZ, 0xfc, !PT ;  /* 0x00000002130b7812 */ /* 0x000fe200078efcff */
[----:B------:R-:W-:Y:S01]  /*c100*/  ULDC UR6, c[0x0][0x14] ;  /* 0x0000050000067ab9 */ /* 0x000fe20000000800 */
[----:B------:R-:W-:Y:S01]  /*c110*/  PLOP3.LUT P0, PT, P0, P2, PT, 0x8a, 0x0 ;  /* 0x000000000000781c */ /* 0x000fe20000705172 */
[----:B------:R-:W-:Y:S01]  /*c120*/  UIMAD.WIDE.U32 UR14, UR4, UR6, URZ ;  /* 0x00000006040e72a5 */ /* 0x000fe2000f8e003f */
[----:B------:R-:W-:Y:S01]  /*c130*/  IMAD.MOV.U32 R12, RZ, RZ, RZ ;  /* 0x000000ffff0c7224 */ /* 0x000fe200078e00ff */
[----:B------:R-:W-:Y:S01]  /*c140*/  UIMAD UR37, UR5, UR6, URZ ;  /* 0x00000006052572a4 */ /* 0x000fe2000f8e023f */
[----:B------:R-:W-:Y:S01]  /*c150*/  ULDC UR13, c[0x0][0x600] ;  /* 0x00018000000d7ab9 */ /* 0x000fe20000000800 */
[----:B------:R-:W-:-:S02]  /*c160*/  ULOP3.LUT UR29, URZ, UR29, URZ, 0x33, !UPT ;  /* 0x0000001d3f1d7292 */ /* 0x000fc4000f8e333f */
[----:B------:R-:W-:Y:S01]  /*c170*/  UIADD3 UR13, UR13, -0x1, URZ ;  /* 0xffffffff0d0d7890 */ /* 0x000fe2000fffe03f */
[----:B0-----:R-:W-:Y:S01]  /*c180*/  VIADD R0, R0, 0x7f ;  /* 0x0000007f00007836 */ /* 0x001fe20000000000 */
[----:B------:R-:W-:Y:S01]  /*c190*/  UIADD3 UR37, UR15, UR37, URZ ;  /* 0x000000250f257290 */ /* 0x000fe2000fffe03f */
[----:B------:R-:W-:-:S03]  /*c1a0*/  ULDC.64 UR22, c[0x0][0x198] ;  /* 0x0000660000167ab9 */ /* 0x000fc60000000a00 */
[----:B------:R-:W-:-:S04]  /*c1b0*/  SHF.R.S32.HI R3, RZ, 0x1f, R0 ;  /* 0x0000001fff037819 */ /* 0x000fc80000011400 */
[----:B------:R-:W-:Y:S01]  /*c1c0*/  LEA.HI R3, R3, R0, RZ, 0x7 ;  /* 0x0000000003037211 */ /* 0x000fe200078f38ff */
[----:B------:R-:W-:-:S03]  /*c1d0*/  IMAD.MOV.U32 R0, RZ, RZ, 0x1 ;  /* 0x00000001ff007424 */ /* 0x000fc600078e00ff */
[----:B------:R-:W-:-:S05]  /*c1e0*/  SHF.R.S32.HI R3, RZ, 0x7, R3 ;  /* 0x00000007ff037819 */ /* 0x000fca0000011403 */
[----:B------:R-:W-:-:S07]  /*c1f0*/  VIADD R10, R3, 0x1 ;  /* 0x00000001030a7836 */ /* 0x000fce0000000000 */
.L_x_300:
[----:B------:R-:W-:-:S03]  /*c200*/  UMOV UR4, 0xffffffff ;  /* 0xffffffff00047882 */ /* 0x000fc60000000000 */
[----:B------:R-:W-:Y:S05]  /*c210*/  BRA.DIV UR4, `(.L_x_289) ;  /* 0x0000001204047947 */ /* 0x000fea000b800000 */
[----:B------:R-:W-:-:S13]  /*c220*/  ELECT P6, URZ, PT ;  /* 0x00000000003f782f */ /* 0x000fda00038c0000 */
.L_x_310:
[----:B------:R-:W0:Y:S01]  /*c230*/  LDC R4, c[0x0][0x28c] ;  /* 0x0000a300ff047b82 */ /* 0x000e220000000800 */
[----:B------:R-:W-:Y:S01]  /*c240*/  BSSY B1, `(.L_x_290) ;  /* 0x000005a000017945 */ /* 0x000fe20003800000 */
[----:B0-----:R-:W-:-:S13]  /*c250*/  ISETP.LT.OR P6, PT, R4, 0x1, !P6 ;  /* 0x000000010400780c */ /* 0x001fda00077c1670 */
[----:B------:R-:W-:Y:S05]  /*c260*/  @P6 BRA `(.L_x_291) ;  /* 0x00000004005c6947 */ /* 0x000fea0003800000 */
[----:B------:R-:W-:Y:S02]  /*c270*/  IMAD.SHL.U32 R15, R7, 0x100, RZ ;  /* 0x00000100070f7824 */ /* 0x000fe400078e00ff */
[----:B------:R-:W-:Y:S02]  /*c280*/  IMAD.SHL.U32 R18, R9, 0x80, RZ ;  /* 0x0000008009127824 */ /* 0x000fe400078e00ff */
[----:B------:R-:W-:Y:S02]  /*c290*/  IMAD.MOV.U32 R20, RZ, RZ, RZ ;  /* 0x000000ffff147224 */ /* 0x000fe400078e00ff */
[----:B------:R-:W-:Y:S02]  /*c2a0*/  IMAD.MOV.U32 R4, RZ, RZ, R10 ;  /* 0x000000ffff047224 */ /* 0x000fe400078e000a */
[----:B------:R-:W-:Y:S02]  /*c2b0*/  IMAD.MOV.U32 R5, RZ, RZ, R0 ;  /* 0x000000ffff057224 */ /* 0x000fe400078e0000 */
[----:B------:R-:W-:-:S07]  /*c2c0*/  IMAD.MOV.U32 R6, RZ, RZ, R12 ;  /* 0x000000ffff067224 */ /* 0x000fce00078e000c */
.L_x_295:
[----:B------:R-:W0:Y:S01]  /*c2d0*/  S2R R14, SR_CgaCtaId ;  /* 0x00000000000e7919 */ /* 0x000e220000008800 */
[----:B------:R-:W-:Y:S01]  /*c2e0*/  MOV R7, 0x400 ;  /* 0x0000040000077802 */ /* 0x000fe20000000f00 */
[----:B------:R-:W1:Y:S03]  /*c2f0*/  @!P2 LDC R9, c[0x0][0x500] ;  /* 0x00014000ff09ab82 */ /* 0x000e660000000800 */
[----:B0-----:R-:W-:Y:S02]  /*c300*/  LEA R21, R14, R7, 0x18 ;  /* 0x000000070e157211 */ /* 0x001fe400078ec0ff */
[----:B------:R-:W-:-:S03]  /*c310*/  SHF.L.U32 R7, R5, 0x1f, RZ ;  /* 0x0000001f05077819 */ /* 0x000fc600000006ff */
[----:B------:R-:W-:-:S04]  /*c320*/  IMAD R14, R6, 0x8, R21 ;  /* 0x00000008060e7824 */ /* 0x000fc800078e0215 */
[----:B------:R-:W0:Y:S02]  /*c330*/  SYNCS.PHASECHK.TRANS64.TRYWAIT P1, [R14+URZ+0x18], R7 ;  /* 0x000018070e0075a7 */ /* 0x000e24000802017f */
[----:B01----:R-:W-:Y:S05]  /*c340*/  @!P1 BRA `(.L_x_292) ;  /* 0x0000000c00d89947 */ /* 0x003fea0003800000 */
.L_x_311:
[----:B0-----:R-:W-:Y:S01]  /*c350*/  PRMT R7, R11, 0x9910, RZ ;  /* 0x000099100b077816 */ /* 0x001fe200000000ff */
[----:B------:R0:W-:Y:S03]  /*c360*/  @!P2 SYNCS.ARRIVE.TRANS64 RZ, [R14+URZ], R9 ;  /* 0x000000090effa9a7 */ /* 0x0001e6000800003f */
[----:B------:R-:W-:-:S13]  /*c370*/  ISETP.NE.AND P1, PT, R7, 0x2, PT ;  /* 0x000000020700780c */ /* 0x000fda0003f25270 */
[----:B0-----:R-:W-:Y:S05]  /*c380*/  @P1 BRA `(.L_x_293) ;  /* 0x0000000000041947 */ /* 0x001fea0003800000 */
[----:B------:R-:W-:Y:S01]  /*c390*/  BPT.TRAP 0x1 ;  /* 0x000000040000795c */ /* 0x000fe20000300000 */
.L_x_293:
[----:B------:R-:W-:Y:S05]  /*c3a0*/  @P0 BRA `(.L_x_294) ;  /* 0x0000000000040947 */ /* 0x000fea0003800000 */
[----:B------:R-:W-:Y:S01]  /*c3b0*/  BPT.TRAP 0x1 ;  /* 0x000000040000795c */ /* 0x000fe20000300000 */
.L_x_294:
[----:B------:R-:W-:Y:S01]  /*c3c0*/  R2UR UR56, R21 ;  /* 0x00000000153872ca */ /* 0x000fe200000e0000 */
[----:B------:R-:W-:Y:S01]  /*c3d0*/  IMAD R21, R6, 0x20000, R21 ;  /* 0x0002000006157824 */ /* 0x000fe200078e0215 */
[----:B------:R-:W-:Y:S01]  /*c3e0*/  R2UR UR10, R20 ;  /* 0x00000000140a72ca */ /* 0x000fe200000e0000 */
[----:B------:R-:W-:Y:S01]  /*c3f0*/  UIADD3 UR30, UP0, UR22, 0xf0, URZ ;  /* 0x000000f0161e7890 */ /* 0x000fe2000ff1e03f */
[----:B------:R-:W-:Y:S01]  /*c400*/  R2UR UR16, R6 ;  /* 0x00000000061072ca */ /* 0x000fe200000e0000 */
[----:B------:R-:W-:Y:S01]  /*c410*/  VIADD R4, R4, 0xffffffff ;  /* 0xffffffff04047836 */ /* 0x000fe20000000000 */
[----:B------:R-:W-:Y:S01]  /*c420*/  R2UR UR32, R21 ;  /* 0x00000000152072ca */ /* 0x000fe200000e0000 */
[----:B------:R-:W-:Y:S01]  /*c430*/  UIADD3.X UR31, URZ, UR23, URZ, UP0, !UPT ;  /* 0x000000173f1f7290 */ /* 0x000fe200087fe43f */
[----:B------:R-:W-:Y:S01]  /*c440*/  R2UR UR9, R14 ;  /* 0x000000000e0972ca */ /* 0x000fe200000e0000 */
[----:B------:R-:W-:Y:S01]  /*c450*/  UIADD3 UR6, UP1, UR22, 0x1f0, URZ ;  /* 0x000001f016067890 */ /* 0x000fe2000ff3e03f */
[----:B------:R-:W-:Y:S01]  /*c460*/  R2UR UR11, R15 ;  /* 0x000000000f0b72ca */ /* 0x000fe200000e0000 */
[----:B------:R-:W-:Y:S01]  /*c470*/  UMOV UR4, 0x0 ;  /* 0x0000000000047882 */ /* 0x000fe20000000000 */
[----:B------:R-:W-:Y:S01]  /*c480*/  R2UR UR12, R8 ;  /* 0x00000000080c72ca */ /* 0x000fe200000e0000 */
[----:B------:R-:W-:Y:S01]  /*c490*/  UIADD3 UR56, UR56, 0x60100, URZ ;  /* 0x0006010038387890 */ /* 0x000fe2000fffe03f */
[----:B------:R-:W-:Y:S01]  /*c4a0*/  R2UR UR59, R18 ;  /* 0x00000000123b72ca */ /* 0x000fe200000e0000 */
[----:B------:R-:W-:Y:S01]  /*c4b0*/  UIADD3 UR50, UR10, 0x20, URZ ;  /* 0x000000200a327890 */ /* 0x000fe2000fffe03f */
[----:B------:R-:W-:Y:S01]  /*c4c0*/  ISETP.GT.AND P3, PT, R4, 0x1, PT ;  /* 0x000000010400780c */ /* 0x000fe20003f64270 */
[----:B------:R-:W-:Y:S01]  /*c4d0*/  ULEA UR56, UR16, UR56, 0x10 ;  /* 0x0000003810387291 */ /* 0x000fe2000f8e803f */
[----:B------:R-:W-:Y:S01]  /*c4e0*/  VIADD R6, R6, 0x1 ;  /* 0x0000000106067836 */ /* 0x000fe20000000000 */
[----:B------:R-:W-:Y:S01]  /*c4f0*/  UIADD3 UR8, UR32, 0x100, URZ ;  /* 0x0000010020087890 */ /* 0x000fe2000fffe03f */
[----:B------:R-:W-:Y:S01]  /*c500*/  VIADD R20, R20, 0x80 ;  /* 0x0000008014147836 */ /* 0x000fe20000000000 */
[----:B------:R-:W-:-:S02]  /*c510*/  UIADD3 UR48, UR32, 0x8100, URZ ;  /* 0x0000810020307890 */ /* 0x000fc4000fffe03f */
[----:B------:R-:W-:Y:S01]  /*c520*/  UIADD3 UR42, UR10, 0x40, URZ ;  /* 0x000000400a2a7890 */ /* 0x000fe2000fffe03f */
[C---:B------:R-:W-:Y:S01]  /*c530*/  ISETP.NE.AND P1, PT, R6.reuse, 0x3, PT ;  /* 0x000000030600780c */ /* 0x040fe20003f25270 */
[----:B------:R-:W-:Y:S02]  /*c540*/  UIADD3 UR40, UR32, 0x10100, URZ ;  /* 0x0001010020287890 */ /* 0x000fe4000fffe03f */
[----:B------:R-:W-:Y:S01]  /*c550*/  UIADD3 UR34, UR10, 0x60, URZ ;  /* 0x000000600a227890 */ /* 0x000fe2000fffe03f */
[----:B------:R-:W-:Y:S01]  /*c560*/  SEL R14, RZ, 0x1, P1 ;  /* 0x00000001ff0e7807 */ /* 0x000fe20000800000 */
[----:B------:R-:W-:Y:S01]  /*c570*/  UIADD3 UR32, UR32, 0x18100, URZ ;  /* 0x0001810020207890 */ /* 0x000fe2000fffe03f */
[----:B------:R-:W-:Y:S01]  /*c580*/  SEL R6, R6, RZ, P1 ;  /* 0x000000ff06067207 */ /* 0x000fe20000800000 */
[----:B------:R-:W-:Y:S01]  /*c590*/  UMOV UR5, 0x10000000 ;  /* 0x1000000000057882 */ /* 0x000fe20000000000 */
[----:B------:R-:W-:Y:S01]  /*c5a0*/  UIADD3.X UR7, URZ, UR23, URZ, UP1, !UPT ;  /* 0x000000173f077290 */ /* 0x000fe20008ffe43f */
[----:B------:R0:W-:Y:S01]  /*c5b0*/  UTMALDG.3D [UR8], [UR30], desc[UR4] ;  /* 0x000004081e0075b4 */ /* 0x0001e20008011000 */
[----:B------:R-:W-:Y:S01]  /*c5c0*/  UIADD3 UR24, UR56, 0x4000, URZ ;  /* 0x0000400038187890 */ /* 0x000fe2000fffe03f */
[----:B------:R-:W-:Y:S01]  /*c5d0*/  LOP3.LUT R5, R5, R14, RZ, 0x3c, !PT ;  /* 0x0000000e05057212 */ /* 0x000fe200078e3cff */
[----:B------:R-:W-:Y:S01]  /*c5e0*/  UIADD3 UR16, UR56, 0x8000, URZ ;  /* 0x0000800038107890 */ /* 0x000fe2000fffe03f */
[----:B------:R-:W-:Y:S01]  /*c5f0*/  UMOV UR49, UR9 ;  /* 0x0000000900317c82 */ /* 0x000fe20008000000 */
        /* <DEDUP_REMOVED lines=8> */
[----:B------:R1:W-:Y:S01]  /*c680*/  UTMALDG.3D [UR48], [UR30], desc[UR4] ;  /* 0x000004301e0075b4 */ /* 0x0003e20008011000 */
        /* <DEDUP_REMOVED lines=9> */
[----:B0-----:R-:W-:Y:S01]  /*c720*/  UIADD3 UR8, UR56, 0xc000, URZ ;  /* 0x0000c00038087890 */ /* 0x001fe2000fffe03f */
[----:B------:R-:W-:Y:S01]  /*c730*/  UMOV UR19, UR59 ;  /* 0x0000003b00137c82 */ /* 0x000fe20008000000 */
[----:B------:R-:W-:Y:S01]  /*c740*/  UMOV UR20, UR12 ;  /* 0x0000000c00147c82 */ /* 0x000fe20008000000 */
[----:B------:R-:W-:Y:S01]  /*c750*/  UMOV UR18, UR42 ;  /* 0x0000002a00127c82 */ /* 0x000fe20008000000 */
[----:B------:R-:W-:Y:S01]  /*c760*/  UMOV UR11, UR59 ;  /* 0x0000003b000b7c82 */ /* 0x000fe20008000000 */
[----:B------:R1:W-:Y:S01]  /*c770*/  UTMALDG.3D [UR32], [UR30], desc[UR4] ;  /* 0x000004201e0075b4 */ /* 0x0003e20008011000 */
[----:B------:R-:W-:Y:S01]  /*c780*/  UMOV UR10, UR34 ;  /* 0x00000022000a7c82 */ /* 0x000fe20008000000 */
[----:B------:R1:W-:Y:S01]  /*c790*/  UTMALDG.3D [UR56], [UR6], desc[UR4] ;  /* 0x00000438060075b4 */ /* 0x0003e20008011000 */
[----:B------:R1:W-:Y:S01]  /*c7a0*/  UTMALDG.3D [UR24], [UR6], desc[UR4] ;  /* 0x00000418060075b4 */ /* 0x0003e20008011000 */
[----:B------:R1:W-:Y:S01]  /*c7b0*/  UTMALDG.3D [UR16], [UR6], desc[UR4] ;  /* 0x00000410060075b4 */ /* 0x0003e20008011000 */
[----:B------:R1:W-:Y:S02]  /*c7c0*/  UTMALDG.3D [UR8], [UR6], desc[UR4] ;  /* 0x00000408060075b4 */ /* 0x0003e40008011000 */
[----:B-1----:R-:W-:Y:S05]  /*c7d0*/  @P3 BRA `(.L_x_295) ;  /* 0xfffffff800bc3947 */ /* 0x002fea000383ffff */
.L_x_291:
[----:B------:R-:W-:Y:S05]  /*c7e0*/  BSYNC B1 ;  /* 0x0000000000017941 */ /* 0x000fea0003800000 */
.L_x_290:
[----:B------:R-:W-:Y:S01]  /*c7f0*/  LOP3.LUT P3, RZ, R13, 0xff, RZ, 0xc0, !PT ;  /* 0x000000ff0dff7812 */ /* 0x000fe2000786c0ff */
[----:B------:R-:W-:Y:S01]  /*c800*/  IMAD.IADD R12, R3, 0x1, R12 ;  /* 0x00000001030c7824 */ /* 0x000fe200078e020c */
[----:B------:R-:W-:Y:S01]  /*c810*/  IADD3 R16, P4, R16, UR14, RZ ;  /* 0x0000000e10107c10 */ /* 0x000fe2000ff9e0ff */
[----:B------:R-:W-:Y:S01]  /*c820*/  ULDC.64 UR4, c[0x0][0x650] ;  /* 0x0001940000047ab9 */ /* 0x000fe20000000a00 */
[----:B------:R-:W-:Y:S01]  /*c830*/  BSSY B1, `(.L_x_296) ;  /* 0x000006a000017945 */ /* 0x000fe20003800000 */
[----:B------:R-:W-:Y:S01]  /*c840*/  IMAD.MOV.U32 R9, RZ, RZ, -0x1 ;  /* 0xffffffffff097424 */ /* 0x000fe200078e00ff */
[----:B------:R-:W-:Y:S01]  /*c850*/  ISETP.GT.U32.AND P1, PT, R12, 0x2, PT ;  /* 0x000000020c00780c */ /* 0x000fe20003f24070 */
[----:B------:R-:W-:Y:S01]  /*c860*/  IMAD.MOV.U32 R8, RZ, RZ, -0x1 ;  /* 0xffffffffff087424 */ /* 0x000fe200078e00ff */
[----:B------:R-:W-:Y:S02]  /*c870*/  IADD3.X R17, R17, UR37, RZ, P4, !PT ;  /* 0x0000002511117c10 */ /* 0x000fe4000a7fe4ff */
[----:B------:R-:W-:-:S02]  /*c880*/  ISETP.LT.U32.AND P1, PT, R3, 0x3, P1 ;  /* 0x000000030300780c */ /* 0x000fc40000f21070 */
[----:B------:R-:W-:Y:S01]  /*c890*/  PRMT R13, RZ, 0x7610, R13 ;  /* 0x00007610ff0d7816 */ /* 0x000fe2000000000d */
[----:B------:R-:W0:Y:S01]  /*c8a0*/  @P3 S2R R5, SR_CgaCtaId ;  /* 0x0000000000053919 */ /* 0x000e220000008800 */
[----:B------:R-:W-:-:S04]  /*c8b0*/  @P3 MOV R4, 0x400 ;  /* 0x0000040000043802 */ /* 0x000fc80000000f00 */
[----:B0-----:R-:W-:Y:S01]  /*c8c0*/  @P3 LEA R6, R5, R4, 0x18 ;  /* 0x0000000405063211 */ /* 0x001fe200078ec0ff */
[----:B------:R-:W-:-:S03]  /*c8d0*/  IMAD.WIDE.U32 R4, R12, -0x55555555, RZ ;  /* 0xaaaaaaab0c047825 */ /* 0x000fc600078e00ff */
[----:B------:R0:W-:Y:S01]  /*c8e0*/  @P3 SYNCS.ARRIVE.TRANS64.A1T0 RZ, [R6+URZ+0x48], RZ ;  /* 0x000048ff06ff39a7 */ /* 0x0001e2000810003f */
[----:B------:R-:W-:Y:S02]  /*c8f0*/  ISETP.GE.U32.AND P3, PT, R3, 0x3, PT ;  /* 0x000000030300780c */ /* 0x000fe40003f66070 */
[----:B------:R-:W-:Y:S02]  /*c900*/  SHF.R.U32.HI R7, RZ, 0x1, R5 ;  /* 0x00000001ff077819 */ /* 0x000fe40000011605 */
[----:B------:R-:W-:Y:S02]  /*c910*/  SEL R5, RZ, 0x1, !P1 ;  /* 0x00000001ff057807 */ /* 0x000fe40004800000 */
[----:B------:R-:W-:Y:S01]  /*c920*/  ISETP.GE.U32.AND P1, PT, R16, UR4, PT ;  /* 0x0000000410007c0c */ /* 0x000fe2000bf26070 */
[----:B------:R-:W-:Y:S01]  /*c930*/  IMAD R12, R7, -0x3, R12 ;  /* 0xfffffffd070c7824 */ /* 0x000fe200078e020c */
[----:B------:R-:W-:Y:S02]  /*c940*/  LOP3.LUT R0, R0, R5, RZ, 0x3c, !PT ;  /* 0x0000000500007212 */ /* 0x000fe400078e3cff */
[----:B------:R-:W-:-:S02]  /*c950*/  ISETP.GE.U32.AND.EX P1, PT, R17, UR5, PT, P1 ;  /* 0x0000000511007c0c */ /* 0x000fc4000bf26110 */
[----:B------:R-:W-:Y:S02]  /*c960*/  PRMT R4, RZ, 0x7610, R4 ;  /* 0x00007610ff047816 */ /* 0x000fe40000000004 */
[----:B------:R-:W-:Y:S01]  /*c970*/  @P3 LOP3.LUT R0, R0, 0x1, R7, 0x78, !PT ;  /* 0x0000000100003812 */ /* 0x000fe200078e7807 */
[----:B------:R-:W-:-:S08]  /*c980*/  IMAD.MOV.U32 R7, RZ, RZ, -0x1 ;  /* 0xffffffffff077424 */ /* 0x000fd000078e00ff */
[----:B0-----:R-:W-:Y:S05]  /*c990*/  @P1 BRA `(.L_x_297) ;  /* 0x00000004004c1947 */ /* 0x001fea0003800000 */
[----:B------:R-:W-:Y:S01]  /*c9a0*/  ULDC.64 UR4, c[0x0][0x628] ;  /* 0x00018a0000047ab9 */ /* 0x000fe20000000a00 */
[----:B------:R-:W0:Y:S01]  /*c9b0*/  S2R R15, SR_CTAID.X ;  /* 0x00000000000f7919 */ /* 0x000e220000002500 */
[----:B------:R-:W-:Y:S01]  /*c9c0*/  ISETP.NE.U32.AND P1, PT, RZ, UR4, PT ;  /* 0x00000004ff007c0c */ /* 0x000fe2000bf25070 */
[----:B------:R-:W-:Y:S01]  /*c9d0*/  ULDC UR7, c[0x0][0x630] ;  /* 0x00018c0000077ab9 */ /* 0x000fe20000000800 */
[----:B------:R-:W-:Y:S01]  /*c9e0*/  IMAD.MOV.U32 R4, RZ, RZ, R16 ;  /* 0x000000ffff047224 */ /* 0x000fe200078e0010 */
[----:B------:R-:W1:Y:S01]  /*c9f0*/  S2R R14, SR_CTAID.Y ;  /* 0x00000000000e7919 */ /* 0x000e620000002600 */
[----:B------:R-:W-:Y:S01]  /*ca00*/  ISETP.NE.AND.EX P1, PT, RZ, UR5, PT, P1 ;  /* 0x00000005ff007c0c */ /* 0x000fe2000bf25310 */
[----:B------:R-:W-:-:S12]  /*ca10*/  IMAD.MOV.U32 R5, RZ, RZ, R17 ;  /* 0x000000ffff057224 */ /* 0x000fd800078e0011 */
[----:B------:R-:W-:Y:S05]  /*ca20*/  @!P1 BRA `(.L_x_298) ;  /* 0x0000000000289947 */ /* 0x000fea0003800000 */
[----:B------:R-:W-:Y:S02]  /*ca30*/  ULDC UR6, c[0x0][0x634] ;  /* 0x00018d0000067ab9 */ /* 0x000fe40000000800 */
[----:B------:R-:W-:-:S05]  /*ca40*/  IADD3 R9, P1, R16, UR6, RZ ;  /* 0x0000000610097c10 */ /* 0x000fca000ff3e0ff */
[----:B------:R-:W-:-:S04]  /*ca50*/  IMAD.X R21, RZ, RZ, R17, P1 ;  /* 0x000000ffff157224 */ /* 0x000fc800008e0611 */
[----:B------:R-:W-:-:S04]  /*ca60*/  IMAD.WIDE.U32 R6, R21, UR4, RZ ;  /* 0x0000000415067c25 */ /* 0x000fc8000f8e00ff */
[----:B------:R-:W-:-:S04]  /*ca70*/  IMAD.WIDE.U32 R6, P1, R9, UR5, R6 ;  /* 0x0000000509067c25 */ /* 0x000fc8000f820006 */
[----:B------:R-:W-:-:S04]  /*ca80*/  IMAD.WIDE.U32 R8, R9, UR4, RZ ;  /* 0x0000000409087c25 */ /* 0x000fc8000f8e00ff */
[----:B------:R-:W-:Y:S01]  /*ca90*/  IMAD.X R5, RZ, RZ, RZ, P1 ;  /* 0x000000ffff057224 */ /* 0x000fe200008e06ff */
[----:B------:R-:W-:Y:S01]  /*caa0*/  IADD3 RZ, P1, R9, R6, RZ ;  /* 0x0000000609ff7210 */ /* 0x000fe20007f3e0ff */
[----:B------:R-:W-:-:S04]  /*cab0*/  IMAD.MOV.U32 R4, RZ, RZ, R7 ;  /* 0x000000ffff047224 */ /* 0x000fc800078e0007 */
[----:B------:R-:W-:-:S08]  /*cac0*/  IMAD.WIDE.U32.X R4, R21, UR5, R4, P1 ;  /* 0x0000000515047c25 */ /* 0x000fd000088e0404 */
.L_x_298:
[--C-:B------:R-:W-:Y:S01]  /*cad0*/  SHF.R.U64 R8, R4, UR7, R5.reuse ;  /* 0x0000000704087c19 */ /* 0x100fe20008001205 */
[----:B------:R-:W-:Y:S01]  /*cae0*/  ULDC.64 UR4, c[0x0][0x620] ;  /* 0x0001880000047ab9 */ /* 0x000fe20000000a00 */
[----:B------:R-:W-:Y:S01]  /*caf0*/  SHF.R.U32.HI R4, RZ, UR7, R5 ;  /* 0x00000007ff047c19 */ /* 0x000fe20008011605 */
[----:B------:R-:W2:Y:S01]  /*cb00*/  LDC R24, c[0x0][0x144] ;  /* 0x00005100ff187b82 */ /* 0x000ea20000000800 */
[----:B------:R-:W-:Y:S01]  /*cb10*/  IADD3 R7, P1, RZ, -R8, RZ ;  /* 0x80000008ff077210 */ /* 0x000fe20007f3e0ff */
[----:B------:R-:W-:Y:S01]  /*cb20*/  ULDC.64 UR8, c[0x0][0x640] ;  /* 0x0001900000087ab9 */ /* 0x000fe20000000a00 */
[----:B0-----:R-:W-:Y:S01]  /*cb30*/  I2FP.F32.U32 R9, R15 ;  /* 0x0000000f00097245 */ /* 0x001fe20000201000 */
[----:B------:R-:W-:Y:S02]  /*cb40*/  ULDC UR6, c[0x0][0x608] ;  /* 0x0001820000067ab9 */ /* 0x000fe40000000800 */
[----:B------:R-:W-:Y:S01]  /*cb50*/  IMAD.X R4, RZ, RZ, ~R4, P1 ;  /* 0x000000ffff047224 */ /* 0x000fe200008e0e04 */
[----:B------:R-:W-:Y:S01]  /*cb60*/  ISETP.NE.U32.AND P1, PT, RZ, UR8, PT ;  /* 0x00000008ff007c0c */ /* 0x000fe2000bf25070 */
[----:B------:R-:W0:Y:S02]  /*cb70*/  LDC R21, c[0x0][0x148] ;  /* 0x00005200ff157b82 */ /* 0x000e240000000800 */
[----:B------:R-:W-:Y:S01]  /*cb80*/  IMAD R6, R4, UR4, RZ ;  /* 0x0000000404067c24 */ /* 0x000fe2000f8e02ff */
[----:B------:R-:W-:Y:S01]  /*cb90*/  ISETP.NE.AND.EX P1, PT, RZ, UR9, PT, P1 ;  /* 0x00000009ff007c0c */ /* 0x000fe2000bf25310 */
[----:B------:R-:W-:Y:S01]  /*cba0*/  IMAD.WIDE.U32 R4, R7, UR4, R16 ;  /* 0x0000000407047c25 */ /* 0x000fe2000f8e0010 */
[----:B------:R-:W-:-:S03]  /*cbb0*/  ULDC UR4, c[0x0][0x150] ;  /* 0x0000540000047ab9 */ /* 0x000fc60000000800 */
[----:B------:R-:W-:Y:S02]  /*cbc0*/  IMAD R7, R7, UR5, R6 ;  /* 0x0000000507077c24 */ /* 0x000fe4000f8e0206 */
[----:B------:R-:W-:Y:S01]  /*cbd0*/  FMUL R6, R9, UR4 ;  /* 0x0000000409067c20 */ /* 0x000fe20008400000 */
[----:B------:R-:W-:Y:S01]  /*cbe0*/  ULDC UR4, c[0x0][0x618] ;  /* 0x0001860000047ab9 */ /* 0x000fe20000000800 */
[----:B------:R-:W-:Y:S01]  /*cbf0*/  ULDC UR5, c[0x0][0x154] ;  /* 0x0000550000057ab9 */ /* 0x000fe20000000800 */
[----:B------:R-:W-:-:S03]  /*cc00*/  IMAD.IADD R5, R5, 0x1, R7 ;  /* 0x0000000105057824 */ /* 0x000fc600078e0207 */
[----:B------:R-:W3:Y:S02]  /*cc10*/  F2I.U32.TRUNC.NTZ R6, R6 ;  /* 0x0000000600067305 */ /* 0x000ee4000020f000 */
[----:B------:R-:W-:Y:S02]  /*cc20*/  SHF.R.U64 R9, R4, UR4, R5 ;  /* 0x0000000404097c19 */ /* 0x000fe40008001205 */
[----:B-1----:R-:W-:-:S05]  /*cc30*/  I2FP.F32.U32 R4, R14 ;  /* 0x0000000e00047245 */ /* 0x002fca0000201000 */
[----:B------:R-:W-:Y:S01]  /*cc40*/  FMUL R22, R4, UR5 ;  /* 0x0000000504167c20 */ /* 0x000fe20008400000 */
[----:B------:R-:W-:Y:S01]  /*cc50*/  SHF.R.U32.HI R4, RZ, UR4, R5 ;  /* 0x00000004ff047c19 */ /* 0x000fe20008011605 */
[----:B------:R-:W-:-:S03]  /*cc60*/  ULDC UR4, c[0x0][0x658] ;  /* 0x0001960000047ab9 */ /* 0x000fc60000000800 */
[--C-:B------:R-:W-:Y:S01]  /*cc70*/  SHF.R.U64 R20, R9, UR6, R4.reuse ;  /* 0x0000000609147c19 */ /* 0x100fe20008001204 */
[----:B------:R-:W1:Y:S01]  /*cc80*/  F2I.U32.TRUNC.NTZ R22, R22 ;  /* 0x0000001600167305 */ /* 0x000e62000020f000 */
[----:B------:R-:W-:Y:S01]  /*cc90*/  SHF.R.U32.HI R5, RZ, UR6, R4 ;  /* 0x00000006ff057c19 */ /* 0x000fe20008011604 */
[----:B---3--:R-:W-:-:S03]  /*cca0*/  IMAD.MOV R6, RZ, RZ, -R6 ;  /* 0x000000ffff067224 */ /* 0x008fc600078e0a06 */
[----:B------:R-:W-:Y:S01]  /*ccb0*/  SHF.R.U64 R18, R20, UR4, R5 ;  /* 0x0000000414127c19 */ /* 0x000fe20008001205 */
[----:B--2---:R-:W-:Y:S01]  /*ccc0*/  IMAD R15, R24, R6, R15 ;  /* 0x00000006180f7224 */ /* 0x004fe200078e020f */
[----:B------:R-:W-:-:S03]  /*ccd0*/  SHF.R.U32.HI R23, RZ, UR4, R5 ;  /* 0x00000004ff177c19 */ /* 0x000fc60008011605 */
[----:B------:R-:W-:Y:S02]  /*cce0*/  IMAD.MOV.U32 R4, RZ, RZ, R18 ;  /* 0x000000ffff047224 */ /* 0x000fe400078e0012 */
[----:B------:R-:W-:Y:S01]  /*ccf0*/  IMAD.MOV.U32 R5, RZ, RZ, R23 ;  /* 0x000000ffff057224 */ /* 0x000fe200078e0017 */
[----:B-1----:R-:W-:Y:S06]  /*cd00*/  @!P1 BRA `(.L_x_299) ;  /* 0x0000000000289947 */ /* 0x002fec0003800000 */
[----:B------:R-:W-:Y:S02]  /*cd10*/  ULDC UR4, c[0x0][0x64c] ;  /* 0x0001930000047ab9 */ /* 0x000fe40000000800 */
[----:B------:R-:W-:-:S05]  /*cd20*/  IADD3 R5, P1, R18, UR4, RZ ;  /* 0x0000000412057c10 */ /* 0x000fca000ff3e0ff */
[----:B------:R-:W-:-:S04]  /*cd30*/  IMAD.X R23, RZ, RZ, R23, P1 ;  /* 0x000000ffff177224 */ /* 0x000fc800008e0617 */
[----:B------:R-:W-:-:S04]  /*cd40*/  IMAD.WIDE.U32 R6, R23, UR8, RZ ;  /* 0x0000000817067c25 */ /* 0x000fc8000f8e00ff */
[----:B------:R-:W-:-:S04]  /*cd50*/  IMAD.WIDE.U32 R6, P1, R5, UR9, R6 ;  /* 0x0000000905067c25 */ /* 0x000fc8000f820006 */
[----:B------:R-:W-:-:S04]  /*cd60*/  IMAD.WIDE.U32 R4, R5, UR8, RZ ;  /* 0x0000000805047c25 */ /* 0x000fc8000f8e00ff */
[----:B------:R-:W-:Y:S01]  /*cd70*/  IMAD.MOV.U32 R4, RZ, RZ, R7 ;  /* 0x000000ffff047224 */ /* 0x000fe200078e0007 */
[----:B------:R-:W-:Y:S01]  /*cd80*/  IADD3 RZ, P3, R5, R6, RZ ;  /* 0x0000000605ff7210 */ /* 0x000fe20007f7e0ff */
[----:B------:R-:W-:-:S04]  /*cd90*/  IMAD.X R5, RZ, RZ, RZ, P1 ;  /* 0x000000ffff057224 */ /* 0x000fc800008e06ff */
[----:B------:R-:W-:-:S08]  /*cda0*/  IMAD.WIDE.U32.X R4, R23, UR9, R4, P3 ;  /* 0x0000000917047c25 */ /* 0x000fd000098e0404 */
.L_x_299:
[----:B------:R-:W-:Y:S01]  /*cdb0*/  ISETP.NE.AND P1, PT, R2, 0x1, PT ;  /* 0x000000010200780c */ /* 0x000fe20003f25270 */
[----:B------:R-:W-:Y:S01]  /*cdc0*/  ULDC UR4, c[0x0][0x648] ;  /* 0x0001920000047ab9 */ /* 0x000fe20000000800 */
[----:B------:R-:W-:Y:S01]  /*cdd0*/  LOP3.LUT R20, R20, UR29, RZ, 0xc0, !PT ;  /* 0x0000001d14147c12 */ /* 0x000fe2000f8ec0ff */
[----:B------:R-:W-:Y:S01]  /*cde0*/  IMAD.MOV R22, RZ, RZ, -R22 ;  /* 0x000000ffff167224 */ /* 0x000fe200078e0a16 */
[----:B------:R-:W-:Y:S01]  /*cdf0*/  SHF.R.U64 R5, R4, UR4, R5 ;  /* 0x0000000404057c19 */ /* 0x000fe20008001205 */
[----:B------:R-:W-:Y:S01]  /*ce00*/  ULDC UR4, c[0x0][0x638] ;  /* 0x00018e0000047ab9 */ /* 0x000fe20000000800 */
[----:B------:R-:W-:Y:S01]  /*ce10*/  LOP3.LUT R9, R9, UR13, RZ, 0xc0, !PT ;  /* 0x0000000d09097c12 */ /* 0x000fe2000f8ec0ff */
[----:B------:R-:W-:Y:S01]  /*ce20*/  ULDC UR5, c[0x0][0x610] ;  /* 0x0001840000057ab9 */ /* 0x000fe20000000800 */
[----:B------:R-:W-:Y:S02]  /*ce30*/  IMAD.MOV.U32 R4, RZ, RZ, 0x1 ;  /* 0x00000001ff047424 */ /* 0x000fe400078e00ff */
[----:B------:R-:W-:-:S02]  /*ce40*/  IMAD.MOV R7, RZ, RZ, -R5 ;  /* 0x000000ffff077224 */ /* 0x000fc400078e0a05 */
[----:B------:R-:W-:Y:S02]  /*ce50*/  IMAD R20, R5, UR21, R20 ;  /* 0x0000001505147c24 */ /* 0x000fe4000f8e0214 */
[----:B0-----:R-:W-:Y:S02]  /*ce60*/  @P1 IMAD R15, R21, R22, R14 ;  /* 0x00000016150f1224 */ /* 0x001fe400078e020e */
[----:B------:R-:W-:Y:S01]  /*ce70*/  IMAD R18, R7, UR4, R18 ;  /* 0x0000000407127c24 */ /* 0x000fe2000f8e0212 */
[----:B------:R-:W-:Y:S01]  /*ce80*/  ULDC UR4, c[0x0][0x600] ;  /* 0x0001800000047ab9 */ /* 0x000fe20000000800 */
[----:B------:R-:W-:Y:S02]  /*ce90*/  IMAD R15, R20, UR5, R15 ;  /* 0x00000005140f7c24 */ /* 0x000fe4000f8e020f */
[----:B------:R-:W-:-:S05]  /*cea0*/  IMAD R18, R18, UR4, R9 ;  /* 0x0000000412127c24 */ /* 0x000fca000f8e0209 */
[----:B------:R-:W-:Y:S02]  /*ceb0*/  SEL R9, R18, R15, !P1 ;  /* 0x0000000f12097207 */ /* 0x000fe40004800000 */
[----:B------:R-:W-:-:S07]  /*cec0*/  SEL R7, R15, R18, !P1 ;  /* 0x000000120f077207 */ /* 0x000fce0004800000 */
.L_x_297:
[----:B------:R-:W-:Y:S05]  /*ced0*/  BSYNC B1 ;  /* 0x0000000000017941 */ /* 0x000fea0003800000 */
.L_x_296:
[----:B------:R-:W-:-:S13]  /*cee0*/  LOP3.LUT P1, RZ, R4, 0xff, RZ, 0xc0, !PT ;  /* 0x000000ff04ff7812 */ /* 0x000fda000782c0ff */
[----:B------:R-:W-:Y:S05]  /*cef0*/  @P1 BRA `(.L_x_300) ;  /* 0xfffffff000c01947 */ /* 0x000fea000383ffff */
[----:B------:R-:W-:Y:S05]  /*cf00*/  BSYNC B0 ;  /* 0x0000000000007941 */ /* 0x000fea0003800000 */
.L_x_288:
[----:B------:R-:W-:-:S03]  /*cf10*/  UMOV UR4, 0xffffffff ;  /* 0xffffffff00047882 */ /* 0x000fc60000000000 */
[----:B------:R-:W-:Y:S05]  /*cf20*/  BRA.DIV UR4, `(.L_x_301) ;  /* 0x0000000204f47947 */ /* 0x000fea000b800000 */
[----:B------:R-:W-:-:S13]  /*cf30*/  ELECT P6, URZ, PT ;  /* 0x00000000003f782f */ /* 0x000fda00038c0000 */
.L_x_314:
[----:B------:R-:W-:Y:S04]  /*cf40*/  BSSY B0, `(.L_x_302) ;  /* 0x0000022000007945 */ /* 0x000fe80003800000 */
[----:B------:R-:W-:Y:S05]  /*cf50*/  @!P6 BRA `(.L_x_303) ;  /* 0x000000000080e947 */ /* 0x000fea0003800000 */
[----:B------:R-:W-:-:S04]  /*cf60*/  LOP3.LUT R19, R19, 0x2, RZ, 0xfc, !PT ;  /* 0x0000000213137812 */ /* 0x000fc800078efcff */
[----:B------:R-:W-:-:S13]  /*cf70*/  ISETP.NE.AND P0, PT, R19, 0x3, PT ;  /* 0x000000031300780c */ /* 0x000fda0003f05270 */
[----:B------:R-:W-:Y:S05]  /*cf80*/  @!P0 BRA `(.L_x_304) ;  /* 0x0000000000048947 */ /* 0x000fea0003800000 */
[----:B------:R-:W-:Y:S01]  /*cf90*/  BPT.TRAP 0x1 ;  /* 0x000000040000795c */ /* 0x000fe20000300000 */
.L_x_304:
[----:B------:R-:W0:Y:S01]  /*cfa0*/  S2R R3, SR_CgaCtaId ;  /* 0x0000000000037919 */ /* 0x000e220000008800 */
[----:B------:R-:W-:-:S04]  /*cfb0*/  MOV R2, 0x400 ;  /* 0x0000040000027802 */ /* 0x000fc80000000f00 */
[----:B0-----:R-:W-:Y:S02]  /*cfc0*/  LEA R3, R3, R2, 0x18 ;  /* 0x0000000203037211 */ /* 0x001fe400078ec0ff */
[----:B------:R-:W-:-:S03]  /*cfd0*/  SHF.L.U32 R2, R0, 0x1f, RZ ;  /* 0x0000001f00027819 */ /* 0x000fc600000006ff */
[----:B------:R-:W-:-:S04]  /*cfe0*/  VIADD R3, R3, 0x18 ;  /* 0x0000001803037836 */ /* 0x000fc80000000000 */
[C---:B------:R-:W-:Y:S02]  /*cff0*/  IMAD R7, R12.reuse, 0x8, R3 ;  /* 0x000000080c077824 */ /* 0x040fe400078e0203 */
[----:B------:R-:W-:Y:S02]  /*d000*/  VIADD R12, R12, 0x1 ;  /* 0x000000010c0c7836 */ /* 0x000fe40000000000 */
[----:B------:R-:W0:Y:S03]  /*d010*/  SYNCS.PHASECHK.TRANS64.TRYWAIT P0, [R7+URZ], R2 ;  /* 0x00000002070075a7 */ /* 0x000e26000800017f */
[----:B------:R-:W-:-:S04]  /*d020*/  ISETP.NE.AND P1, PT, R12, 0x3, PT ;  /* 0x000000030c00780c */ /* 0x000fc80003f25270 */
[----:B------:R-:W-:Y:S02]  /*d030*/  SEL R5, RZ, 0x1, P1 ;  /* 0x00000001ff057807 */ /* 0x000fe40000800000 */
[----:B------:R-:W-:Y:S02]  /*d040*/  SEL R12, R12, RZ, P1 ;  /* 0x000000ff0c0c7207 */ /* 0x000fe40000800000 */
[----:B------:R-:W-:-:S03]  /*d050*/  LOP3.LUT R5, R0, R5, RZ, 0x3c, !PT ;  /* 0x0000000500057212 */ /* 0x000fc600078e3cff */
[----:B------:R-:W-:Y:S01]  /*d060*/  IMAD R9, R12, 0x8, R3 ;  /* 0x000000080c097824 */ /* 0x000fe200078e0203 */
[----:B------:R-:W-:Y:S01]  /*d070*/  SHF.L.U32 R4, R5, 0x1f, RZ ;  /* 0x0000001f05047819 */ /* 0x000fe200000006ff */
[----:B0-----:R-:W-:Y:S06]  /*d080*/  @!P0 BRA `(.L_x_305) ;  /* 0x0000000000bc8947 */ /* 0x001fec0003800000 */
.L_x_315:
[----:B------:R-:W1:Y:S01]  /*d090*/  SYNCS.PHASECHK.TRANS64.TRYWAIT P0, [R9+URZ], R4 ;  /* 0x00000004090075a7 */ /* 0x000e62000800017f */
[----:B------:R-:W-:-:S05]  /*d0a0*/  VIADD R0, R12, 0x1 ;  /* 0x000000010c007836 */ /* 0x000fca0000000000 */
[----:B------:R-:W-:-:S04]  /*d0b0*/  ISETP.NE.AND P1, PT, R0, 0x3, PT ;  /* 0x000000030000780c */ /* 0x000fc80003f25270 */
[----:B0-----:R-:W-:Y:S02]  /*d0c0*/  SEL R2, RZ, 0x1, P1 ;  /* 0x00000001ff027807 */ /* 0x001fe40000800000 */
[----:B------:R-:W-:Y:S02]  /*d0d0*/  SEL R0, R0, RZ, P1 ;  /* 0x000000ff00007207 */ /* 0x000fe40000800000 */
[----:B------:R-:W-:Y:S01]  /*d0e0*/  LOP3.LUT R2, R5, R2, RZ, 0x3c, !PT ;  /* 0x0000000205027212 */ /* 0x000fe200078e3cff */
[----:B-1----:R-:W-:Y:S06]  /*d0f0*/  @!P0 BRA `(.L_x_306) ;  /* 0x0000000000b48947 */ /* 0x002fec0003800000 */
.L_x_316:
[----:B------:R-:W-:Y:S01]  /*d100*/  IMAD R3, R0, 0x8, R3 ;  /* 0x0000000800037824 */ /* 0x000fe200078e0203 */
[----:B------:R-:W-:-:S07]  /*d110*/  SHF.L.U32 R0, R2, 0x1f, RZ ;  /* 0x0000001f02007819 */ /* 0x000fce00000006ff */
.L_x_307:
[----:B-1----:R1:W2:Y:S02]  /*d120*/  SYNCS.PHASECHK.TRANS64.TRYWAIT P0, [R3+URZ], R0 ;  /* 0x00000000030075a7 */ /* 0x0022a4000800017f */
[----:B--2---:R-:W-:Y:S05]  /*d130*/  @!P0 NANOSLEEP.SYNCS 0x989680 ;  /* 0x009896800000895d */ /* 0x004fea0003900000 */
[----:B------:R-:W2:Y:S02]  /*d140*/  @!P0 SYNCS.PHASECHK.TRANS64 P0, [R3+URZ], R0 ;  /* 0x00000000030085a7 */ /* 0x000ea4000800007f */
[----:B--2---:R-:W-:Y:S05]  /*d150*/  @!P0 BRA `(.L_x_307) ;  /* 0xfffffffc00f08947 */ /* 0x004fea000383ffff */
.L_x_303:
[----:B------:R-:W-:Y:S05]  /*d160*/  BSYNC B0 ;  /* 0x0000000000007941 */ /* 0x000fea0003800000 */
.L_x_302:
[----:B------:R-:W-:Y:S05]  /*d170*/  EXIT ;  /* 0x000000000000794d */ /* 0x000fea0003800000 */
.L_x_17:
[----:B---3--:R3:W4:Y:S02]  /*d180*/  SYNCS.PHASECHK.TRANS64.TRYWAIT P1, [R3+URZ], R0 ;  /* 0x00000000030075a7 */ /* 0x008724000802017f */
[----:B----4-:R-:W-:Y:S05]  /*d190*/  @!P1 NANOSLEEP.SYNCS 0x989680 ;  /* 0x009896800000995d */ /* 0x010fea0003900000 */
[----:B------:R-:W4:Y:S02]  /*d1a0*/  @!P1 SYNCS.PHASECHK.TRANS64 P1, [R3+URZ], R0 ;  /* 0x00000000030095a7 */ /* 0x000f24000802007f */
[----:B----4-:R-:W-:Y:S05]  /*d1b0*/  @!P1 BRA `(.L_x_17) ;  /* 0xfffffffc00f09947 */ /* 0x010fea000383ffff */
[----:B------:R-:W-:Y:S05]  /*d1c0*/  BRA `(.L_x_16) ;  /* 0xffffff4000087947 */ /* 0x000fea000383ffff */
.L_x_22:
[----:B-1----:R-:W-:-:S04]  /*d1d0*/  IMAD.U32 R4, RZ, RZ, UR9 ;  /* 0x00000009ff047e24 */ /* 0x002fc8000f8e00ff */
[----:B------:R1:W2:Y:S03]  /*d1e0*/  SYNCS.PHASECHK.TRANS64.TRYWAIT P1, [R4+URZ], R3 ;  /* 0x00000003040075a7 */ /* 0x0002a6000802017f */
[----:B--2---:R-:W-:Y:S05]  /*d1f0*/  @!P1 NANOSLEEP.SYNCS 0x989680 ;  /* 0x009896800000995d */ /* 0x004fea0003900000 */
[----:B------:R-:W2:Y:S02]  /*d200*/  @!P1 SYNCS.PHASECHK.TRANS64 P1, [R4+URZ], R3 ;  /* 0x00000003040095a7 */ /* 0x000ea4000802007f */
[----:B--2---:R-:W-:Y:S05]  /*d210*/  @!P1 BRA `(.L_x_22) ;  /* 0xfffffffc00ec9947 */ /* 0x004fea000383ffff */
[----:B------:R-:W-:Y:S05]  /*d220*/  BRA `(.L_x_21) ;  /* 0xffffff4c007c7947 */ /* 0x000fea000383ffff */
.L_x_289:
[----:B------:R-:W-:Y:S01]  /*d230*/  BSSY B1, `(.L_x_308) ;  /* 0x0000006000017945 */ /* 0x000fe20003800000 */
[----:B------:R-:W-:-:S07]  /*d240*/  IMAD.MOV.U32 R15, RZ, RZ, -0x1 ;  /* 0xffffffffff0f7424 */ /* 0x000fce00078e00ff */
[----:B------:R-:W-:Y:S05]  /*d250*/  WARPSYNC.COLLECTIVE R15, `(.L_x_309) ;  /* 0x000000000f0c7348 */ /* 0x000fea0003c00000 */
[----:B------:R-:W-:Y:S02]  /*d260*/  ELECT P6, UR62, PT ;  /* 0x00000000003e782f */ /* 0x000fe400038c0000 */
[----:B------:R-:W-:Y:S01]  /*d270*/  MOV R14, UR62 ;  /* 0x0000003e000e7c02 */ /* 0x000fe20008000f00 */
[----:B------:R-:W-:Y:S10]  /*d280*/  ENDCOLLECTIVE ;  /* 0x000000000000791b */ /* 0x000ff40003800000 */
.L_x_309:
[----:B------:R-:W-:Y:S05]  /*d290*/  BSYNC B1 ;  /* 0x0000000000017941 */ /* 0x000fea0003800000 */
.L_x_308:
[----:B------:R-:W-:Y:S05]  /*d2a0*/  BRA `(.L_x_310) ;  /* 0xffffffec00e07947 */ /* 0x000fea000383ffff */
.L_x_292:
[----:B0-----:R0:W1:Y:S02]  /*d2b0*/  SYNCS.PHASECHK.TRANS64.TRYWAIT P1, [R14+URZ+0x18], R7 ;  /* 0x000018070e0075a7 */ /* 0x001064000802017f */
[----:B-1----:R-:W-:Y:S05]  /*d2c0*/  @!P1 NANOSLEEP.SYNCS 0x989680 ;  /* 0x009896800000995d */ /* 0x002fea0003900000 */
[----:B------:R-:W1:Y:S02]  /*d2d0*/  @!P1 SYNCS.PHASECHK.TRANS64 P1, [R14+URZ+0x18], R7 ;  /* 0x000018070e0095a7 */ /* 0x000e64000802007f */
[----:B-1----:R-:W-:Y:S05]  /*d2e0*/  @!P1 BRA `(.L_x_292) ;  /* 0xfffffffc00f09947 */ /* 0x002fea000383ffff */
[----:B------:R-:W-:Y:S05]  /*d2f0*/  BRA `(.L_x_311) ;  /* 0xfffffff000147947 */ /* 0x000fea000383ffff */
.L_x_301:
[----:B------:R-:W-:Y:S01]  /*d300*/  BSSY B0, `(.L_x_312) ;  /* 0x0000006000007945 */ /* 0x000fe20003800000 */
[----:B------:R-:W-:-:S07]  /*d310*/  IMAD.MOV.U32 R15, RZ, RZ, -0x1 ;  /* 0xffffffffff0f7424 */ /* 0x000fce00078e00ff */
[----:B------:R-:W-:Y:S05]  /*d320*/  WARPSYNC.COLLECTIVE R15, `(.L_x_313) ;  /* 0x000000000f0c7348 */ /* 0x000fea0003c00000 */
[----:B------:R-:W-:Y:S02]  /*d330*/  ELECT P6, UR62, PT ;  /* 0x00000000003e782f */ /* 0x000fe400038c0000 */
[----:B------:R-:W-:Y:S01]  /*d340*/  MOV R14, UR62 ;  /* 0x0000003e000e7c02 */ /* 0x000fe20008000f00 */
[----:B------:R-:W-:Y:S10]  /*d350*/  ENDCOLLECTIVE ;  /* 0x000000000000791b */ /* 0x000ff40003800000 */
.L_x_313:
[----:B------:R-:W-:Y:S05]  /*d360*/  BSYNC B0 ;  /* 0x0000000000007941 */ /* 0x000fea0003800000 */
.L_x_312:
[----:B------:R-:W-:Y:S05]  /*d370*/  BRA `(.L_x_314) ;  /* 0xfffffff800f07947 */ /* 0x000fea000383ffff */
.L_x_305:
[----:B0-----:R0:W1:Y:S02]  /*d380*/  SYNCS.PHASECHK.TRANS64.TRYWAIT P0, [R7+URZ], R2 ;  /* 0x00000002070075a7 */ /* 0x001064000800017f */
[----:B-1----:R-:W-:Y:S05]  /*d390*/  @!P0 NANOSLEEP.SYNCS 0x989680 ;  /* 0x009896800000895d */ /* 0x002fea0003900000 */
[----:B------:R-:W1:Y:S02]  /*d3a0*/  @!P0 SYNCS.PHASECHK.TRANS64 P0, [R7+URZ], R2 ;  /* 0x00000002070085a7 */ /* 0x000e64000800007f */
[----:B-1----:R-:W-:Y:S05]  /*d3b0*/  @!P0 BRA `(.L_x_305) ;  /* 0xfffffffc00f08947 */ /* 0x002fea000383ffff */
[----:B------:R-:W-:Y:S05]  /*d3c0*/  BRA `(.L_x_315) ;  /* 0xfffffffc00307947 */ /* 0x000fea000383ffff */
.L_x_306:
[----:B0-----:R0:W1:Y:S02]  /*d3d0*/  SYNCS.PHASECHK.TRANS64.TRYWAIT P0, [R9+URZ], R4 ;  /* 0x00000004090075a7 */ /* 0x001064000800017f */
[----:B-1----:R-:W-:Y:S05]  /*d3e0*/  @!P0 NANOSLEEP.SYNCS 0x989680 ;  /* 0x009896800000895d */ /* 0x002fea0003900000 */
[----:B------:R-:W1:Y:S02]  /*d3f0*/  @!P0 SYNCS.PHASECHK.TRANS64 P0, [R9+URZ], R4 ;  /* 0x00000004090085a7 */ /* 0x000e64000800007f */
[----:B-1----:R-:W-:Y:S05]  /*d400*/  @!P0 BRA `(.L_x_306) ;  /* 0xfffffffc00f08947 */ /* 0x002fea000383ffff */
[----:B------:R-:W-:Y:S05]  /*d410*/  BRA `(.L_x_316) ;  /* 0xfffffffc00387947 */ /* 0x000fea000383ffff */
.L_x_317:
[----:B------:R-:W-:-:S00]  /*d420*/  BRA `(.L_x_317) ;  /* 0xfffffffc00fc7947 */ /* 0x000fc0000383ffff */
[----:B------:R-:W-:-:S00]  /*d430*/  NOP ;  /* 0x0000000000007918 */ /* 0x000fc00000000000 */
        /* <DEDUP_REMOVED lines=12> */
.L_x_318:


//--------------------- .nv.global.init           --------------------------
	.section	.nv.global.init,"aw",@progbits
.nv.global.init:
	.type		$str$22,@object
	.size		$str$22,($str$23 - $str$22)
$str$22:
        /*0000*/ 	.byte	0x6b, 0x5f, 0x74, 0x69, 0x6c, 0x65, 0x5f, 0x63, 0x6f, 0x75, 0x6e, 0x74, 0x20, 0x3e, 0x3d, 0x20
        /*0010*/ 	.byte	0x31, 0x00
	.type		$str$23,@object
	.size		$str$23,(__unnamed_1 - $str$23)
$str$23:
        /*0012*/ 	.byte	0x2f, 0x74, 0x6d, 0x70, 0x2f, 0x63, 0x75, 0x74, 0x6c, 0x61, 0x73, 0x73, 0x5f, 0x73, 0x77, 0x65
        /*0022*/ 	.byte	0x65, 0x70, 0x5f, 0x73, 0x72, 0x63, 0x2f, 0x69, 0x6e, 0x63, 0x6c, 0x75, 0x64, 0x65, 0x2f, 0x63
        /*0032*/ 	.byte	0x75, 0x74, 0x6c, 0x61, 0x73, 0x73, 0x2f, 0x67, 0x65, 0x6d, 0x6d, 0x2f, 0x63, 0x6f, 0x6c, 0x6c
        /*0042*/ 	.byte	0x65, 0x63, 0x74, 0x69, 0x76, 0x65, 0x2f, 0x73, 0x6d, 0x39, 0x30, 0x5f, 0x6d, 0x6d, 0x61, 0x5f
        /*0052*/ 	.byte	0x74, 0x6d, 0x61, 0x5f, 0x67, 0x6d, 0x6d, 0x61, 0x5f, 0x73, 0x73, 0x5f, 0x77, 0x61, 0x72, 0x70
        /*0062*/ 	.byte	0x73, 0x70, 0x65, 0x63, 0x69, 0x61, 0x6c, 0x69, 0x7a, 0x65, 0x64, 0x2e, 0x68, 0x70, 0x70, 0x00
	.type		__unnamed_1,@object
	.size		__unnamed_1,(.L_0 - __unnamed_1)
__unnamed_1:
        /*0072*/ 	.byte	0x76, 0x6f, 0x69, 0x64, 0x20, 0x63, 0x75, 0x74, 0x6c, 0x61, 0x73, 0x73, 0x3a, 0x3a, 0x67, 0x65
        /* <DEDUP_REMOVED lines=177> */
        /*0b92*/ 	.byte	0x5d, 0x00
.L_0:


//--------------------- .nv.shared._ZN7cutlass13device_kernelINS_4gemm6kernel13GemmUniversalIN4cute5tupleIJiiiiEEENS1_10collective13CollectiveMmaINS1_34MainloopSm90TmaGmmaWarpSpecializedILi3ENS5_IJNS4_1CILi1EEESB_SB_EEENS1_35KernelTmaWarpSpecializedCooperativeEEENS5_IJNSA_ILi256EEENSA_ILi128EEESG_EEENS_10tfloat32_tENS5_IJlSB_lEEESI_SJ_NS4_8TiledMMAINS4_8MMA_AtomIJNS4_4SM904GMMA30MMA_64x128x8_F32TF32TF32_SS_TNILNSN_7ScaleInE1ELSP_1EEEEEENS4_6LayoutINS5_IJNSA_ILi2EEESB_SB_EEENS5_IJSB_NSA_ILi0EEESV_EEEEENS5_IJNS4_10UnderscoreESY_SY_EEEEENS4_13SM90_TMA_LOADENS4_14ComposedLayoutINS4_7SwizzleILi3ELi4ELi3EEENS4_18smem_ptr_flag_bitsILi32EEENSS_INS5_IJNSA_ILi8EEENSA_ILi32EEEEEENS5_IJS18_SB_EEEEEEEvNS4_8identityES11_S1C_vS1D_EENS_8epilogue10collective6detail29Sm90TmaWarpSpecializedAdapterINS1G_15DefaultEpilogueISI_SJ_SJ_NS1F_6thread17LinearCombinationISI_Li1EffLNS1K_9ScaleType4KindE0ELNS_15FloatRoundStyleE2ESI_EENS1_15EpilogueDefaultEEEEEvvEEEEvNT_6ParamsE --------------------------
	.section	.nv.shared._ZN7cutlass13device_kernelINS_4gemm6kernel13GemmUniversalIN4cute5tupleIJiiiiEEENS1_10collective13CollectiveMmaINS1_34MainloopSm90TmaGmmaWarpSpecializedILi3ENS5_IJNS4_1CILi1EEESB_SB_EEENS1_35KernelTmaWarpSpecializedCooperativeEEENS5_IJNSA_ILi256EEENSA_ILi128EEESG_EEENS_10tfloat32_tENS5_IJlSB_lEEESI_SJ_NS4_8TiledMMAINS4_8MMA_AtomIJNS4_4SM904GMMA30MMA_64x128x8_F32TF32TF32_SS_TNILNSN_7ScaleInE1ELSP_1EEEEEENS4_6LayoutINS5_IJNSA_ILi2EEESB_SB_EEENS5_IJSB_NSA_ILi0EEESV_EEEEENS5_IJNS4_10UnderscoreESY_SY_EEEEENS4_13SM90_TMA_LOADENS4_14ComposedLayoutINS4_7SwizzleILi3ELi4ELi3EEENS4_18smem_ptr_flag_bitsILi32EEENSS_INS5_IJNSA_ILi8EEENSA_ILi32EEEEEENS5_IJS18_SB_EEEEEEEvNS4_8identityES11_S1C_vS1D_EENS_8epilogue10collective6detail29Sm90TmaWarpSpecializedAdapterINS1G_15DefaultEpilogueISI_SJ_SJ_NS1F_6thread17LinearCombinationISI_Li1EffLNS1K_9ScaleType4KindE0ELNS_15FloatRoundStyleE2ESI_EENS1_15EpilogueDefaultEEEEEvvEEEEvNT_6ParamsE,"aw",@nobits
	.sectionflags	@""
	.align	16
	.zero		1024


//--------------------- .nv.shared.reserved.0     --------------------------
	.section	.nv.shared.reserved.0,"aw",@nobits
	.weak		__nv_reservedSMEM_offset_0_alias
	.size		__nv_reservedSMEM_offset_0_alias, 0, 0
	.other		__nv_reservedSMEM_offset_0_alias,@"STO_CUDA_RESERVED_SHARED STV_DEFAULT"
__nv_reservedSMEM_offset_0_alias:
	.zero		0


//--------------------- .nv.global                --------------------------
	.section	.nv.global,"aw",@nobits
.nv.global:
	.type		_ZN40_INTERNAL_e7819cfb_4_k_cu_f4ebc3e6_255694cute1_E,@object
	.size		_ZN40_INTERNAL_e7819cfb_4_k_cu_f4ebc3e6_255694cute1_E,(_ZN40_INTERNAL_e7819cfb_4_k_cu_f4ebc3e6_255694cuda3std3__45__cpo6cbeginE - _ZN40_INTERNAL_e7819cfb_4_k_cu_f4ebc3e6_255694cute1_E)
_ZN40_INTERNAL_e7819cfb_4_k_cu_f4ebc3e6_255694cute1_E:
	.zero		1
	.type		_ZN40_INTERNAL_e7819cfb_4_k_cu_f4ebc3e6_255694cuda3std3__45__cpo6cbeginE,@object
	.size		_ZN40_INTERNAL_e7819cfb_4_k_cu_f4ebc3e6_255694cuda3std3__45__cpo6cbeginE,(_ZN40_INTERNAL_e7819cfb_4_k_cu_f4ebc3e6_255694cuda3std3__48in_placeE - _ZN40_INTERNAL_e7819cfb_4_k_cu_f4ebc3e6_255694cuda3std3__45__cpo6cbeginE)
_ZN40_INTERNAL_e7819cfb_4_k_cu_f4ebc3e6_255694cuda3std3__45__cpo6cbeginE:
	.zero		1
	.type		_ZN40_INTERNAL_e7819cfb_4_k_cu_f4ebc3e6_255694cuda3std3__48in_placeE,@object
	.size		_ZN40_INTERNAL_e7819cfb_4_k_cu_f4ebc3e6_255694cuda3std3__48in_placeE,(_ZN40_INTERNAL_e7819cfb_4_k_cu_f4ebc3e6_255694cuda3std6ranges3__45__cpo9iter_moveE - _ZN40_INTERNAL_e7819cfb_4_k_cu_f4ebc3e6_255694cuda3std3__48in_placeE)
_ZN40_INTERNAL_e7819cfb_4_k_cu_f4ebc3e6_255694cuda3std3__48in_placeE:
	.zero		1
	.type		_ZN40_INTERNAL_e7819cfb_4_k_cu_f4ebc3e6_255694cuda3std6ranges3__45__cpo9iter_moveE,@object
	.size		_ZN40_INTERNAL_e7819cfb_4_k_cu_f4ebc3e6_255694cuda3std6ranges3__45__cpo9iter_moveE,(_ZN40_INTERNAL_e7819cfb_4_k_cu_f4ebc3e6_255694cuda3std3__45__cpo5beginE - _ZN40_INTERNAL_e7819cfb_4_k_cu_f4ebc3e6_255694cuda3std6ranges3__45__cpo9iter_moveE)
_ZN40_INTERNAL_e7819cfb_4_k_cu_f4ebc3e6_255694cuda3std6ranges3__45__cpo9iter_moveE:
	.zero		1
	.type		_ZN40_INTERNAL_e7819cfb_4_k_cu_f4ebc3e6_255694cuda3std3__45__cpo5beginE,@object
	.size		_ZN40_INTERNAL_e7819cfb_4_k_cu_f4ebc3e6_255694cuda3std3__45__cpo5beginE,(_ZN40_INTERNAL_e7819cfb_4_k_cu_f4ebc3e6_255694cuda3std3__442_GLOBAL__N__e7819cfb_4_k_cu_f4ebc3e6_255696ignoreE - _ZN40_INTERNAL_e7819cfb_4_k_cu_f4ebc3e6_255694cuda3std3__45__cpo5beginE)
_ZN40_INTERNAL_e7819cfb_4_k_cu_f4ebc3e6_255694cuda3std3__45__cpo5beginE:
	.zero		1
	.type		_ZN40_INTERNAL_e7819cfb_4_k_cu_f4ebc3e6_255694cuda3std3__442_GLOBAL__N__e7819cfb_4_k_cu_f4ebc3e6_255696ignoreE,@object
	.size		_ZN40_INTERNAL_e7819cfb_4_k_cu_f4ebc3e6_255694cuda3std3__442_GLOBAL__N__e7819cfb_4_k_cu_f4ebc3e6_255696ignoreE,(_ZN40_INTERNAL_e7819cfb_4_k_cu_f4ebc3e6_255694cute7productE - _ZN40_INTERNAL_e7819cfb_4_k_cu_f4ebc3e6_255694cuda3std3__442_GLOBAL__N__e7819cfb_4_k_cu_f4ebc3e6_255696ignoreE)
_ZN40_INTERNAL_e7819cfb_4_k_cu_f4ebc3e6_255694cuda3std3__442_GLOBAL__N__e7819cfb_4_k_cu_f4ebc3e6_255696ignoreE:
	.zero		1
	.type		_ZN40_INTERNAL_e7819cfb_4_k_cu_f4ebc3e6_255694cute7productE,@object
	.size		_ZN40_INTERNAL_e7819cfb_4_k_cu_f4ebc3e6_255694cute7productE,(_ZN40_INTERNAL_e7819cfb_4_k_cu_f4ebc3e6_255694cuda3std3__45__cpo3endE - _ZN40_INTERNAL_e7819cfb_4_k_cu_f4ebc3e6_255694cute7productE)
_ZN40_INTERNAL_e7819cfb_4_k_cu_f4ebc3e6_255694cute7productE:
	.zero		1
	.type		_ZN40_INTERNAL_e7819cfb_4_k_cu_f4ebc3e6_255694cuda3std3__45__cpo3endE,@object
	.size		_ZN40_INTERNAL_e7819cfb_4_k_cu_f4ebc3e6_255694cuda3std3__45__cpo3endE,(_ZN40_INTERNAL_e7819cfb_4_k_cu_f4ebc3e6_255694cuda3std3__419piecewise_constructE - _ZN40_INTERNAL_e7819cfb_4_k_cu_f4ebc3e6_255694cuda3std3__45__cpo3endE)
_ZN40_INTERNAL_e7819cfb_4_k_cu_f4ebc3e6_255694cuda3std3__45__cpo3endE:
	.zero		1
	.type		_ZN40_INTERNAL_e7819cfb_4_k_cu_f4ebc3e6_255694cuda3std3__419piecewise_constructE,@object
	.size		_ZN40_INTERNAL_e7819cfb_4_k_cu_f4ebc3e6_255694cuda3std3__419piecewise_constructE,(_ZN40_INTERNAL_e7819cfb_4_k_cu_f4ebc3e6_255694cuda3std3__45__cpo4cendE - _ZN40_INTERNAL_e7819cfb_4_k_cu_f4ebc3e6_255694cuda3std3__419piecewise_constructE)
_ZN40_INTERNAL_e7819cfb_4_k_cu_f4ebc3e6_255694cuda3std3__419piecewise_constructE:
	.zero		1
	.type		_ZN40_INTERNAL_e7819cfb_4_k_cu_f4ebc3e6_255694cuda3std3__45__cpo4cendE,@object
	.size		_ZN40_INTERNAL_e7819cfb_4_k_cu_f4ebc3e6_255694cuda3std3__45__cpo4cendE,(_ZN40_INTERNAL_e7819cfb_4_k_cu_f4ebc3e6_255694cuda3std6ranges3__45__cpo4swapE - _ZN40_INTERNAL_e7819cfb_4_k_cu_f4ebc3e6_255694cuda3std3__45__cpo4cendE)
_ZN40_INTERNAL_e7819cfb_4_k_cu_f4ebc3e6_255694cuda3std3__45__cpo4cendE:
	.zero		1
	.type		_ZN40_INTERNAL_e7819cfb_4_k_cu_f4ebc3e6_255694cuda3std6ranges3__45__cpo4swapE,@object
	.size		_ZN40_INTERNAL_e7819cfb_4_k_cu_f4ebc3e6_255694cuda3std6ranges3__45__cpo4swapE,(.L_8 - _ZN40_INTERNAL_e7819cfb_4_k_cu_f4ebc3e6_255694cuda3std6ranges3__45__cpo4swapE)
_ZN40_INTERNAL_e7819cfb_4_k_cu_f4ebc3e6_255694cuda3std6ranges3__45__cpo4swapE:
	.zero		1
.L_8:


//--------------------- .nv.constant0._ZN7cutlass13device_kernelINS_4gemm6kernel13GemmUniversalIN4cute5tupleIJiiiiEEENS1_10collective13CollectiveMmaINS1_34MainloopSm90TmaGmmaWarpSpecializedILi3ENS5_IJNS4_1CILi1EEESB_SB_EEENS1_35KernelTmaWarpSpecializedCooperativeEEENS5_IJNSA_ILi256EEENSA_ILi128EEESG_EEENS_10tfloat32_tENS5_IJlSB_lEEESI_SJ_NS4_8TiledMMAINS4_8MMA_AtomIJNS4_4SM904GMMA30MMA_64x128x8_F32TF32TF32_SS_TNILNSN_7ScaleInE1ELSP_1EEEEEENS4_6LayoutINS5_IJNSA_ILi2EEESB_SB_EEENS5_IJSB_NSA_ILi0EEESV_EEEEENS5_IJNS4_10UnderscoreESY_SY_EEEEENS4_13SM90_TMA_LOADENS4_14ComposedLayoutINS4_7SwizzleILi3ELi4ELi3EEENS4_18smem_ptr_flag_bitsILi32EEENSS_INS5_IJNSA_ILi8EEENSA_ILi32EEEEEENS5_IJS18_SB_EEEEEEEvNS4_8identityES11_S1C_vS1D_EENS_8epilogue10collective6detail29Sm90TmaWarpSpecializedAdapterINS1G_15DefaultEpilogueISI_SJ_SJ_NS1F_6thread17LinearCombinationISI_Li1EffLNS1K_9ScaleType4KindE0ELNS_15FloatRoundStyleE2ESI_EENS1_15EpilogueDefaultEEEEEvvEEEEvNT_6ParamsE --------------------------
	.section	.nv.constant0._ZN7cutlass13device_kernelINS_4gemm6kernel13GemmUniversalIN4cute5tupleIJiiiiEEENS1_10collective13CollectiveMmaINS1_34MainloopSm90TmaGmmaWarpSpecializedILi3ENS5_IJNS4_1CILi1EEESB_SB_EEENS1_35KernelTmaWarpSpecializedCooperativeEEENS5_IJNSA_ILi256EEENSA_ILi128EEESG_EEENS_10tfloat32_tENS5_IJlSB_lEEESI_SJ_NS4_8TiledMMAINS4_8MMA_AtomIJNS4_4SM904GMMA30MMA_64x128x8_F32TF32TF32_SS_TNILNSN_7ScaleInE1ELSP_1EEEEEENS4_6LayoutINS5_IJNSA_ILi2EEESB_SB_EEENS5_IJSB_NSA_ILi0EEESV_EEEEENS5_IJNS4_10UnderscoreESY_SY_EEEEENS4_13SM90_TMA_LOADENS4_14ComposedLayoutINS4_7SwizzleILi3ELi4ELi3EEENS4_18smem_ptr_flag_bitsILi32EEENSS_INS5_IJNSA_ILi8EEENSA_ILi32EEEEEENS5_IJS18_SB_EEEEEEEvNS4_8identityES11_S1C_vS1D_EENS_8epilogue10collective6detail29Sm90TmaWarpSpecializedAdapterINS1G_15DefaultEpilogueISI_SJ_SJ_NS1F_6thread17LinearCombinationISI_Li1EffLNS1K_9ScaleType4KindE0ELNS_15FloatRoundStyleE2ESI_EENS1_15EpilogueDefaultEEEEEvvEEEEvNT_6ParamsE,"a",@progbits
	.sectionflags	@""
	.align	4
.nv.constant0._ZN7cutlass13device_kernelINS_4gemm6kernel13GemmUniversalIN4cute5tupleIJiiiiEEENS1_10collective13CollectiveMmaINS1_34MainloopSm90TmaGmmaWarpSpecializedILi3ENS5_IJNS4_1CILi1EEESB_SB_EEENS1_35KernelTmaWarpSpecializedCooperativeEEENS5_IJNSA_ILi256EEENSA_ILi128EEESG_EEENS_10tfloat32_tENS5_IJlSB_lEEESI_SJ_NS4_8TiledMMAINS4_8MMA_AtomIJNS4_4SM904GMMA30MMA_64x128x8_F32TF32TF32_SS_TNILNSN_7ScaleInE1ELSP_1EEEEEENS4_6LayoutINS5_IJNSA_ILi2EEESB_SB_EEENS5_IJSB_NSA_ILi0EEESV_EEEEENS5_IJNS4_10UnderscoreESY_SY_EEEEENS4_13SM90_TMA_LOADENS4_14ComposedLayoutINS4_7SwizzleILi3ELi4ELi3EEENS4_18smem_ptr_flag_bitsILi32EEENSS_INS5_IJNSA_ILi8EEENSA_ILi32EEEEEENS5_IJS18_SB_EEEEEEEvNS4_8identityES11_S1C_vS1D_EENS_8epilogue10collective6detail29Sm90TmaWarpSpecializedAdapterINS1G_15DefaultEpilogueISI_SJ_SJ_NS1F_6thread17LinearCombinationISI_Li1EffLNS1K_9ScaleType4KindE0ELNS_15FloatRoundStyleE2ESI_EENS1_15EpilogueDefaultEEEEEvvEEEEvNT_6ParamsE:
	.zero		1664


//--------------------- SYMBOLS --------------------------

	.type		.nv.reservedSmem.offset0,@object
	.size		.nv.reservedSmem.offset0,0x4
	.type		__assertfail,@function
